	.target	sm_90a

	.elftype	@"ET_EXEC"


//--------------------- .note.nv.tkinfo           --------------------------
	.section	.note.nv.tkinfo,"",@"SHT_NOTE"
	.sectionflags	@"SHF_NOTE_NV_TKINFO"
	.tkinfo
        /*0018*/ 	.word	0x00000002
        /*0030*/ 	.string	""
        /*0030*/ 	.string	"ptxas"
        /*0030*/ 	.string	"Cuda compilation tools, release 13.0, V13.0.88"
        /*0030*/ 	.string	"Build cuda_13.0.r13.0/compiler.36424714_0"
        /*0030*/ 	.string	"-arch sm_90a -m 64 "



//--------------------- .note.nv.cuinfo           --------------------------
	.section	.note.nv.cuinfo,"",@"SHT_NOTE"
	.sectionflags	@"SHF_NOTE_NV_CUINFO"
        /*0018*/ 	.short	0x0002
        /*001a*/ 	.short	0x005a
        /*001c*/ 	.short	0x0082
	.zero		2


//--------------------- .nv.info                  --------------------------
	.section	.nv.info,"",@"SHT_CUDA_INFO"
	.align	4


	//----- nvinfo : EIATTR_REGCOUNT
	.align		4
        /*0000*/ 	.byte	0x04, 0x2f
        /*0002*/ 	.short	(.L_15 - .L_14)
	.align		4
.L_14:
        /*0004*/ 	.word	index@(_ZN7cutlass13device_kernelINS_4gemm6kernel13GemmUniversalIN4cute5tupleIJiiiiEEENS1_10collective13CollectiveMmaINS1_34MainloopSm90TmaGmmaWarpSpecializedILi5ENS5_IJNS4_1CILi1EEENSA_ILi2EEESB_EEENS1_32KernelTmaWarpSpecializedPingpongEEENS5_IJNSA_ILi64EEESG_NSA_ILi128EEEEEENS_10bfloat16_tENS5_IJlSB_lEEESJ_SK_NS4_8TiledMMAINS4_8MMA_AtomIJNS4_4SM904GMMA27MMA_64x64x16_F32BF16BF16_SSILNSO_5MajorE0ELSQ_0ELNSO_7ScaleInE1ELSR_1EEEEEENS4_6LayoutINS5_IJSB_SB_SB_EEENS5_IJNSA_ILi0EEESW_SW_EEEEENS5_IJNS4_10UnderscoreESZ_SZ_EEEEENS4_23SM90_TMA_LOAD_MULTICASTENS4_14ComposedLayoutINS4_7SwizzleILi3ELi4ELi3EEENS4_18smem_ptr_flag_bitsILi16EEENSU_INS5_IJNSA_ILi8EEESG_EEENS5_IJSG_SB_EEEEEEEvNS4_8identityENS4_13SM90_TMA_LOADES1C_vS1D_EENS_8epilogue10collective6detail29Sm90TmaWarpSpecializedAdapterINS1H_15DefaultEpilogueISJ_SK_SK_NS1G_6thread17LinearCombinationISJ_Li1EffLNS1L_9ScaleType4KindE0ELNS_15FloatRoundStyleE2ESJ_EENS1_15EpilogueDefaultEEEEEvvEEEEvNT_6ParamsE)
        /*0008*/ 	.word	0x000000a8


	//----- nvinfo : EIATTR_FRAME_SIZE
	.align		4
.L_15:
        /*000c*/ 	.byte	0x04, 0x11
        /*000e*/ 	.short	(.L_17 - .L_16)
	.align		4
.L_16:
        /*0010*/ 	.word	index@(_ZN7cutlass13device_kernelINS_4gemm6kernel13GemmUniversalIN4cute5tupleIJiiiiEEENS1_10collective13CollectiveMmaINS1_34MainloopSm90TmaGmmaWarpSpecializedILi5ENS5_IJNS4_1CILi1EEENSA_ILi2EEESB_EEENS1_32KernelTmaWarpSpecializedPingpongEEENS5_IJNSA_ILi64EEESG_NSA_ILi128EEEEEENS_10bfloat16_tENS5_IJlSB_lEEESJ_SK_NS4_8TiledMMAINS4_8MMA_AtomIJNS4_4SM904GMMA27MMA_64x64x16_F32BF16BF16_SSILNSO_5MajorE0ELSQ_0ELNSO_7ScaleInE1ELSR_1EEEEEENS4_6LayoutINS5_IJSB_SB_SB_EEENS5_IJNSA_ILi0EEESW_SW_EEEEENS5_IJNS4_10UnderscoreESZ_SZ_EEEEENS4_23SM90_TMA_LOAD_MULTICASTENS4_14ComposedLayoutINS4_7SwizzleILi3ELi4ELi3EEENS4_18smem_ptr_flag_bitsILi16EEENSU_INS5_IJNSA_ILi8EEESG_EEENS5_IJSG_SB_EEEEEEEvNS4_8identityENS4_13SM90_TMA_LOADES1C_vS1D_EENS_8epilogue10collective6detail29Sm90TmaWarpSpecializedAdapterINS1H_15DefaultEpilogueISJ_SK_SK_NS1G_6thread17LinearCombinationISJ_Li1EffLNS1L_9ScaleType4KindE0ELNS_15FloatRoundStyleE2ESJ_EENS1_15EpilogueDefaultEEEEEvvEEEEvNT_6ParamsE)
        /*0014*/ 	.word	0x00000008


	//----- nvinfo : EIATTR_MIN_STACK_SIZE
	.align		4
.L_17:
        /*0018*/ 	.byte	0x04, 0x12
        /*001a*/ 	.short	(.L_19 - .L_18)
	.align		4
.L_18:
        /*001c*/ 	.word	index@(_ZN7cutlass13device_kernelINS_4gemm6kernel13GemmUniversalIN4cute5tupleIJiiiiEEENS1_10collective13CollectiveMmaINS1_34MainloopSm90TmaGmmaWarpSpecializedILi5ENS5_IJNS4_1CILi1EEENSA_ILi2EEESB_EEENS1_32KernelTmaWarpSpecializedPingpongEEENS5_IJNSA_ILi64EEESG_NSA_ILi128EEEEEENS_10bfloat16_tENS5_IJlSB_lEEESJ_SK_NS4_8TiledMMAINS4_8MMA_AtomIJNS4_4SM904GMMA27MMA_64x64x16_F32BF16BF16_SSILNSO_5MajorE0ELSQ_0ELNSO_7ScaleInE1ELSR_1EEEEEENS4_6LayoutINS5_IJSB_SB_SB_EEENS5_IJNSA_ILi0EEESW_SW_EEEEENS5_IJNS4_10UnderscoreESZ_SZ_EEEEENS4_23SM90_TMA_LOAD_MULTICASTENS4_14ComposedLayoutINS4_7SwizzleILi3ELi4ELi3EEENS4_18smem_ptr_flag_bitsILi16EEENSU_INS5_IJNSA_ILi8EEESG_EEENS5_IJSG_SB_EEEEEEEvNS4_8identityENS4_13SM90_TMA_LOADES1C_vS1D_EENS_8epilogue10collective6detail29Sm90TmaWarpSpecializedAdapterINS1H_15DefaultEpilogueISJ_SK_SK_NS1G_6thread17LinearCombinationISJ_Li1EffLNS1L_9ScaleType4KindE0ELNS_15FloatRoundStyleE2ESJ_EENS1_15EpilogueDefaultEEEEEvvEEEEvNT_6ParamsE)
        /*0020*/ 	.word	0x00000008
.L_19:


//--------------------- .nv.compat                --------------------------
	.section	.nv.compat,"",@"SHT_CUDA_COMPAT_INFO"
	.align	4
        /*0000*/ 	.byte	0x02, 0x09, 0x01, 0x00, 0x02, 0x02, 0x04, 0x00, 0x02, 0x05, 0x05, 0x00, 0x03, 0x07, 0x01, 0x01
        /*0010*/ 	.byte	0x02, 0x03, 0x01, 0x00, 0x02, 0x06, 0x01, 0x00, 0x04, 0x0b, 0x08, 0x00, 0x00, 0x00, 0x00, 0x00
        /*0020*/ 	.byte	0x00, 0x00, 0x00, 0x00


//--------------------- .nv.info._ZN7cutlass13device_kernelINS_4gemm6kernel13GemmUniversalIN4cute5tupleIJiiiiEEENS1_10collective13CollectiveMmaINS1_34MainloopSm90TmaGmmaWarpSpecializedILi5ENS5_IJNS4_1CILi1EEENSA_ILi2EEESB_EEENS1_32KernelTmaWarpSpecializedPingpongEEENS5_IJNSA_ILi64EEESG_NSA_ILi128EEEEEENS_10bfloat16_tENS5_IJlSB_lEEESJ_SK_NS4_8TiledMMAINS4_8MMA_AtomIJNS4_4SM904GMMA27MMA_64x64x16_F32BF16BF16_SSILNSO_5MajorE0ELSQ_0ELNSO_7ScaleInE1ELSR_1EEEEEENS4_6LayoutINS5_IJSB_SB_SB_EEENS5_IJNSA_ILi0EEESW_SW_EEEEENS5_IJNS4_10UnderscoreESZ_SZ_EEEEENS4_23SM90_TMA_LOAD_MULTICASTENS4_14ComposedLayoutINS4_7SwizzleILi3ELi4ELi3EEENS4_18smem_ptr_flag_bitsILi16EEENSU_INS5_IJNSA_ILi8EEESG_EEENS5_IJSG_SB_EEEEEEEvNS4_8identityENS4_13SM90_TMA_LOADES1C_vS1D_EENS_8epilogue10collective6detail29Sm90TmaWarpSpecializedAdapterINS1H_15DefaultEpilogueISJ_SK_SK_NS1G_6thread17LinearCombinationISJ_Li1EffLNS1L_9ScaleType4KindE0ELNS_15FloatRoundStyleE2ESJ_EENS1_15EpilogueDefaultEEEEEvvEEEEvNT_6ParamsE --------------------------
	.section	.nv.info._ZN7cutlass13device_kernelINS_4gemm6kernel13GemmUniversalIN4cute5tupleIJiiiiEEENS1_10collective13CollectiveMmaINS1_34MainloopSm90TmaGmmaWarpSpecializedILi5ENS5_IJNS4_1CILi1EEENSA_ILi2EEESB_EEENS1_32KernelTmaWarpSpecializedPingpongEEENS5_IJNSA_ILi64EEESG_NSA_ILi128EEEEEENS_10bfloat16_tENS5_IJlSB_lEEESJ_SK_NS4_8TiledMMAINS4_8MMA_AtomIJNS4_4SM904GMMA27MMA_64x64x16_F32BF16BF16_SSILNSO_5MajorE0ELSQ_0ELNSO_7ScaleInE1ELSR_1EEEEEENS4_6LayoutINS5_IJSB_SB_SB_EEENS5_IJNSA_ILi0EEESW_SW_EEEEENS5_IJNS4_10UnderscoreESZ_SZ_EEEEENS4_23SM90_TMA_LOAD_MULTICASTENS4_14ComposedLayoutINS4_7SwizzleILi3ELi4ELi3EEENS4_18smem_ptr_flag_bitsILi16EEENSU_INS5_IJNSA_ILi8EEESG_EEENS5_IJSG_SB_EEEEEEEvNS4_8identityENS4_13SM90_TMA_LOADES1C_vS1D_EENS_8epilogue10collective6detail29Sm90TmaWarpSpecializedAdapterINS1H_15DefaultEpilogueISJ_SK_SK_NS1G_6thread17LinearCombinationISJ_Li1EffLNS1L_9ScaleType4KindE0ELNS_15FloatRoundStyleE2ESJ_EENS1_15EpilogueDefaultEEEEEvvEEEEvNT_6ParamsE,"",@"SHT_CUDA_INFO"
	.sectionflags	@""
	.align	4


	//----- nvinfo : EIATTR_CUDA_API_VERSION
	.align		4
        /*0000*/ 	.byte	0x04, 0x37
        /*0002*/ 	.short	(.L_21 - .L_20)
.L_20:
        /*0004*/ 	.word	0x00000082


	//----- nvinfo : EIATTR_KPARAM_INFO
	.align		4
.L_21:
        /*0008*/ 	.byte	0x04, 0x17
        /*000a*/ 	.short	(.L_23 - .L_22)
.L_22:
        /*000c*/ 	.word	0x00000000
        /*0010*/ 	.short	0x0000
        /*0012*/ 	.short	0x0070
        /*0014*/ 	.byte	0x00, 0xf0, 0x01, 0x10


	//----- nvinfo : EIATTR_SPARSE_MMA_MASK
	.align		4
.L_23:
        /*0018*/ 	.byte	0x03, 0x50
        /*001a*/ 	.short	0x0000


	//----- nvinfo : EIATTR_MAXREG_COUNT
	.align		4
        /*001c*/ 	.byte	0x03, 0x1b
        /*001e*/ 	.short	0x00a8


	//----- nvinfo : EIATTR_NUM_BARRIERS
	.align		4
        /*0020*/ 	.byte	0x02, 0x4c
        /*0022*/ 	.byte	0x01
	.zero		1


	//----- nvinfo : EIATTR_EXTERNS
	.align		4
        /*0024*/ 	.byte	0x04, 0x0f
        /*0026*/ 	.short	(.L_25 - .L_24)


	//   ....[0]....
	.align		4
.L_24:
        /*0028*/ 	.word	index@(__assertfail)


	//----- nvinfo : EIATTR_ANNOTATIONS
	.align		4
.L_25:
        /*002c*/ 	.byte	0x04, 0x55
        /*002e*/ 	.short	(.L_27 - .L_26)


	//   ....[0]....
.L_26:
        /*0030*/ 	.word	0x00000001
        /*0034*/ 	.byte	0x60, 0x0d, 0x00, 0x00, 0x01, 0x00, 0x00, 0x00, 0x10, 0x14, 0x00, 0x00, 0x01, 0x00, 0x00, 0x00
        /*0044*/ 	.byte	0x80, 0x48, 0x00, 0x00, 0x01, 0x00, 0x00, 0x00, 0x70, 0x55, 0x00, 0x00


	//----- nvinfo : EIATTR_MERCURY_ISA_VERSION
	.align		4
.L_27:
        /*0050*/ 	.byte	0x03, 0x5f
        /*0052*/ 	.short	0x0101


	//----- nvinfo : EIATTR_INT_WARP_WIDE_INSTR_OFFSETS
	.align		4
        /*0054*/ 	.byte	0x04, 0x31
        /*0056*/ 	.short	(.L_29 - .L_28)


	//   ....[0]....
.L_28:
        /*0058*/ 	.word	0x00000520


	//   ....[1]....
        /*005c*/ 	.word	0x00000560


	//   ....[2]....
        /*0060*/ 	.word	0x00000690


	//   ....[3]....
        /*0064*/ 	.word	0x000006a0


	//   ....[4]....
        /*0068*/ 	.word	0x000006b0


	//   ....[5]....
        /*006c*/ 	.word	0x000006c0


	//   ....[6]....
        /*0070*/ 	.word	0x00000780


	//   ....[7]....
        /*0074*/ 	.word	0x000007c0


	//   ....[8]....
        /*0078*/ 	.word	0x00002450


	//----- nvinfo : EIATTR_COOP_GROUP_MASK_REGIDS
	.align		4
.L_29:
        /*007c*/ 	.byte	0x04, 0x29
        /*007e*/ 	.short	(.L_31 - .L_30)


	//   ....[0]....
.L_30:
        /*0080*/ 	.word	0xffffffff


	//   ....[1]....
        /*0084*/ 	.word	0xffffffff


	//   ....[2]....
        /*0088*/ 	.word	0xffffffff


	//   ....[3]....
        /*008c*/ 	.word	0xffffffff


	//   ....[4]....
        /*0090*/ 	.word	0xffffffff


	//   ....[5]....
        /*0094*/ 	.word	0xffffffff


	//   ....[6]....
        /*0098*/ 	.word	0xffffffff


	//----- nvinfo : EIATTR_COOP_GROUP_INSTR_OFFSETS
	.align		4
.L_31:
        /*009c*/ 	.byte	0x04, 0x28
        /*009e*/ 	.short	(.L_33 - .L_32)


	//   ....[0]....
.L_32:
        /*00a0*/ 	.word	0x00000070


	//   ....[1]....
        /*00a4*/ 	.word	0x00000080


	//   ....[2]....
        /*00a8*/ 	.word	0x00000140


	//   ....[3]....
        /*00ac*/ 	.word	0x00000300


	//   ....[4]....
        /*00b0*/ 	.word	0x00000340


	//   ....[5]....
        /*00b4*/ 	.word	0x000003d0


	//   ....[6]....
        /*00b8*/ 	.word	0x00000910


	//----- nvinfo : EIATTR_REG_RECONFIG
	.align		4
.L_33:
        /*00bc*/ 	.byte	0x01, 0x54
	.zero		2


	//----- nvinfo : EIATTR_SYSCALL_OFFSETS
	.align		4
        /*00c0*/ 	.byte	0x04, 0x46
        /*00c2*/ 	.short	(.L_35 - .L_34)


	//   ....[0]....
.L_34:
        /*00c4*/ 	.word	0x00001900


	//----- nvinfo : EIATTR_MBARRIER_INSTR_OFFSETS
	.align		4
.L_35:
        /*00c8*/ 	.byte	0x04, 0x39
        /*00ca*/ 	.short	(.L_37 - .L_36)


	//   ....[0]....
.L_36:
        /*00cc*/ 	.word	0x00000250
        /*00d0*/ 	.word	0x000000ff
        /*00d4*/ 	.word	0x00000000
        /*00d8*/ 	.short	0x0100
        /*00da*/ 	.byte	0x08
	.zero		1


	//   ....[1]....
        /*00dc*/ 	.word	0x00000260
        /*00e0*/ 	.word	0x000000ff
        /*00e4*/ 	.word	0x00000028
        /*00e8*/ 	.short	0x0100
        /*00ea*/ 	.byte	0x08
	.zero		1


	//   ....[2]....
        /*00ec*/ 	.word	0x00000270
        /*00f0*/ 	.word	0x000000ff
        /*00f4*/ 	.word	0x00000008
        /*00f8*/ 	.short	0x0100
        /*00fa*/ 	.byte	0x08
	.zero		1


	//   ....[3]....
        /*00fc*/ 	.word	0x00000280
        /*0100*/ 	.word	0x000000ff
        /*0104*/ 	.word	0x00000030
        /*0108*/ 	.short	0x0100
        /*010a*/ 	.byte	0x08
	.zero		1


	//   ....[4]....
        /*010c*/ 	.word	0x00000290
        /*0110*/ 	.word	0x000000ff
        /*0114*/ 	.word	0x00000010
        /*0118*/ 	.short	0x0100
        /*011a*/ 	.byte	0x08
	.zero		1


	//   ....[5]....
        /*011c*/ 	.word	0x000002a0
        /*0120*/ 	.word	0x000000ff
        /*0124*/ 	.word	0x00000038
        /*0128*/ 	.short	0x0100
        /*012a*/ 	.byte	0x08
	.zero		1


	//   ....[6]....
        /*012c*/ 	.word	0x000002b0
        /*0130*/ 	.word	0x000000ff
        /*0134*/ 	.word	0x00000018
        /*0138*/ 	.short	0x0100
        /*013a*/ 	.byte	0x08
	.zero		1


	//   ....[7]....
        /*013c*/ 	.word	0x000002c0
        /*0140*/ 	.word	0x000000ff
        /*0144*/ 	.word	0x00000040
        /*0148*/ 	.short	0x0100
        /*014a*/ 	.byte	0x08
	.zero		1


	//   ....[8]....
        /*014c*/ 	.word	0x000002d0
        /*0150*/ 	.word	0x000000ff
        /*0154*/ 	.word	0x00000020
        /*0158*/ 	.short	0x0100
        /*015a*/ 	.byte	0x08
	.zero		1


	//   ....[9]....
        /*015c*/ 	.word	0x000002e0
        /*0160*/ 	.word	0x000000ff
        /*0164*/ 	.word	0x00000048
        /*0168*/ 	.short	0x0100
        /*016a*/ 	.byte	0x08
	.zero		1


	//   ....[10]....
        /*016c*/ 	.word	0x000007f0
        /*0170*/ 	.word	0x000000ff
        /*0174*/ 	.word	0x00000080
        /*0178*/ 	.short	0x0100
        /*017a*/ 	.byte	0x08
	.zero		1


	//   ....[11]....
        /*017c*/ 	.word	0x00000870
        /*0180*/ 	.word	0x000000ff
        /*0184*/ 	.word	0x00000088
        /*0188*/ 	.short	0x0100
        /*018a*/ 	.byte	0x08
	.zero		1


	//   ....[12]....
        /*018c*/ 	.word	0x00000890
        /*0190*/ 	.word	0x000000ff
        /*0194*/ 	.word	0x00000060
        /*0198*/ 	.short	0x0100
        /*019a*/ 	.byte	0x09
	.zero		1


	//   ....[13]....
        /*019c*/ 	.word	0x000008a0
        /*01a0*/ 	.word	0x000000ff
        /*01a4*/ 	.word	0x00000068
        /*01a8*/ 	.short	0x0100
        /*01aa*/ 	.byte	0x09
	.zero		1


	//   ....[14]....
        /*01ac*/ 	.word	0x000008b0
        /*01b0*/ 	.word	0x000000ff
        /*01b4*/ 	.word	0x00000070
        /*01b8*/ 	.short	0x0100
        /*01ba*/ 	.byte	0x09
	.zero		1


	//   ....[15]....
        /*01bc*/ 	.word	0x000008c0
        /*01c0*/ 	.word	0x000000ff
        /*01c4*/ 	.word	0x00000078
        /*01c8*/ 	.short	0x0100
        /*01ca*/ 	.byte	0x09
	.zero		1


	//   ....[16]....
        /*01cc*/ 	.word	0x000017c0
        /*01d0*/ 	.word	0x000000ff
        /*01d4*/ 	.word	0xfffffff8
        /*01d8*/ 	.short	0x010a
        /*01da*/ 	.byte	0x2b
	.zero		1


	//   ....[17]....
        /*01dc*/ 	.word	0x00001980
        /*01e0*/ 	.word	0x00000003
        /*01e4*/ 	.word	0x00000000
        /*01e8*/ 	.short	0x010a
        /*01ea*/ 	.byte	0x3f
	.zero		1


	//   ....[18]....
        /*01ec*/ 	.word	0x000019c0
        /*01f0*/ 	.word	0x00000003
        /*01f4*/ 	.word	0x00000000
        /*01f8*/ 	.short	0x010a
        /*01fa*/ 	.byte	0x3f
	.zero		1


	//   ....[19]....
        /*01fc*/ 	.word	0x00001e80
        /*0200*/ 	.word	0x000000ff
        /*0204*/ 	.word	0x00000000
        /*0208*/ 	.short	0x010a
        /*020a*/ 	.byte	0x04
	.zero		1


	//   ....[20]....
        /*020c*/ 	.word	0x00001ec0
        /*0210*/ 	.word	0x000000ff
        /*0214*/ 	.word	0x00000000
        /*0218*/ 	.short	0x010a
        /*021a*/ 	.byte	0x04
	.zero		1


	//   ....[21]....
        /*021c*/ 	.word	0x000022e0
        /*0220*/ 	.word	0x00000005
        /*0224*/ 	.word	0x00000000
        /*0228*/ 	.short	0x0101
        /*022a*/ 	.byte	0x3f
	.zero		1


	//   ....[22]....
        /*022c*/ 	.word	0x000023f0
        /*0230*/ 	.word	0x00000003
        /*0234*/ 	.word	0x00000000
        /*0238*/ 	.short	0x0101
        /*023a*/ 	.byte	0x30
	.zero		1


	//   ....[23]....
        /*023c*/ 	.word	0x000024f0
        /*0240*/ 	.word	0x00000003
        /*0244*/ 	.word	0x00000000
        /*0248*/ 	.short	0x0101
        /*024a*/ 	.byte	0x3f
	.zero		1


	//   ....[24]....
        /*024c*/ 	.word	0x00002570
        /*0250*/ 	.word	0x000000ff
        /*0254*/ 	.word	0x00000008
        /*0258*/ 	.short	0x010a
        /*025a*/ 	.byte	0x2b
	.zero		1


	//   ....[25]....
        /*025c*/ 	.word	0x000048c0
        /*0260*/ 	.word	0x00000000
        /*0264*/ 	.word	0x00000000
        /*0268*/ 	.short	0x0101
        /*026a*/ 	.byte	0x30
	.zero		1


	//   ....[26]....
        /*026c*/ 	.word	0x000051f0
        /*0270*/ 	.word	0x0000000e
        /*0274*/ 	.word	0x00000028
        /*0278*/ 	.short	0x010a
        /*027a*/ 	.byte	0x3f
	.zero		1


	//   ....[27]....
        /*027c*/ 	.word	0x000056a0
        /*0280*/ 	.word	0x00000006
        /*0284*/ 	.word	0x00000088
        /*0288*/ 	.short	0x0101
        /*028a*/ 	.byte	0x3f
	.zero		1


	//   ....[28]....
        /*028c*/ 	.word	0x00005dc0
        /*0290*/ 	.word	0x00000007
        /*0294*/ 	.word	0x00000000
        /*0298*/ 	.short	0x010a
        /*029a*/ 	.byte	0x3f
	.zero		1


	//   ....[29]....
        /*029c*/ 	.word	0x00005e40
        /*02a0*/ 	.word	0x00000006
        /*02a4*/ 	.word	0x00000000
        /*02a8*/ 	.short	0x010a
        /*02aa*/ 	.byte	0x3f
	.zero		1


	//   ....[30]....
        /*02ac*/ 	.word	0x00005ed0
        /*02b0*/ 	.word	0x00000007
        /*02b4*/ 	.word	0x00000000
        /*02b8*/ 	.short	0x010a
        /*02ba*/ 	.byte	0x3f
	.zero		1


	//   ....[31]....
        /*02bc*/ 	.word	0x00005f60
        /*02c0*/ 	.word	0x00000006
        /*02c4*/ 	.word	0x00000000
        /*02c8*/ 	.short	0x010a
        /*02ca*/ 	.byte	0x3f
	.zero		1


	//   ....[32]....
        /*02cc*/ 	.word	0x00005ff0
        /*02d0*/ 	.word	0x00000005
        /*02d4*/ 	.word	0x00000000
        /*02d8*/ 	.short	0x010a
        /*02da*/ 	.byte	0x3f
	.zero		1


	//   ....[33]....
        /*02dc*/ 	.word	0x00006060
        /*02e0*/ 	.word	0x00000003
        /*02e4*/ 	.word	0xfffffff8
        /*02e8*/ 	.short	0x010a
        /*02ea*/ 	.byte	0x3f
	.zero		1


	//   ....[34]....
        /*02ec*/ 	.word	0x000060b0
        /*02f0*/ 	.word	0x00000003
        /*02f4*/ 	.word	0x00000000
        /*02f8*/ 	.short	0x010a
        /*02fa*/ 	.byte	0x3f
	.zero		1


	//   ....[35]....
        /*02fc*/ 	.word	0x00006110
        /*0300*/ 	.word	0x00000005
        /*0304*/ 	.word	0x00000000
        /*0308*/ 	.short	0x010a
        /*030a*/ 	.byte	0x3f
	.zero		1


	//   ....[36]....
        /*030c*/ 	.word	0x00006170
        /*0310*/ 	.word	0x00000003
        /*0314*/ 	.word	0x00000008
        /*0318*/ 	.short	0x010a
        /*031a*/ 	.byte	0x3f
	.zero		1


	//   ....[37]....
        /*031c*/ 	.word	0x00006240
        /*0320*/ 	.word	0x0000000e
        /*0324*/ 	.word	0x00000028
        /*0328*/ 	.short	0x010a
        /*032a*/ 	.byte	0x3f
	.zero		1


	//   ....[38]....
        /*032c*/ 	.word	0x00006310
        /*0330*/ 	.word	0x00000007
        /*0334*/ 	.word	0x00000000
        /*0338*/ 	.short	0x010a
        /*033a*/ 	.byte	0x3f
	.zero		1


	//   ....[39]....
        /*033c*/ 	.word	0x00006360
        /*0340*/ 	.word	0x00000006
        /*0344*/ 	.word	0x00000000
        /*0348*/ 	.short	0x010a
        /*034a*/ 	.byte	0x3f
	.zero		1


	//   ....[40]....
        /*034c*/ 	.word	0x000063b0
        /*0350*/ 	.word	0x00000007
        /*0354*/ 	.word	0x00000000
        /*0358*/ 	.short	0x010a
        /*035a*/ 	.byte	0x3f
	.zero		1


	//   ....[41]....
        /*035c*/ 	.word	0x00006400
        /*0360*/ 	.word	0x00000006
        /*0364*/ 	.word	0x00000000
        /*0368*/ 	.short	0x010a
        /*036a*/ 	.byte	0x3f
	.zero		1


	//----- nvinfo : EIATTR_NUM_MBARRIERS
	.align		4
.L_37:
        /*036c*/ 	.byte	0x03, 0x38
        /*036e*/ 	.short	0x0010


	//----- nvinfo : EIATTR_EXIT_INSTR_OFFSETS
	.align		4
        /*0370*/ 	.byte	0x04, 0x1c
        /*0372*/ 	.short	(.L_39 - .L_38)


	//   ....[0]....
.L_38:
        /*0374*/ 	.word	0x000013a0


	//   ....[1]....
        /*0378*/ 	.word	0x00001400


	//   ....[2]....
        /*037c*/ 	.word	0x00004ee0


	//   ....[3]....
        /*0380*/ 	.word	0x00004f10


	//   ....[4]....
        /*0384*/ 	.word	0x00006040


	//----- nvinfo : EIATTR_MAX_THREADS
	.align		4
.L_39:
        /*0388*/ 	.byte	0x04, 0x05
        /*038a*/ 	.short	(.L_41 - .L_40)
.L_40:
        /*038c*/ 	.word	0x00000180
        /*0390*/ 	.word	0x00000001
        /*0394*/ 	.word	0x00000001


	//----- nvinfo : EIATTR_CRS_STACK_SIZE
	.align		4
.L_41:
        /*0398*/ 	.byte	0x04, 0x1e
        /*039a*/ 	.short	(.L_43 - .L_42)
.L_42:
        /*039c*/ 	.word	0x00000000


	//----- nvinfo : EIATTR_CBANK_PARAM_SIZE
	.align		4
.L_43:
        /*03a0*/ 	.byte	0x03, 0x19
        /*03a2*/ 	.short	0x0470


	//----- nvinfo : EIATTR_PARAM_CBANK
	.align		4
        /*03a4*/ 	.byte	0x04, 0x0a
        /*03a6*/ 	.short	(.L_45 - .L_44)
	.align		4
.L_44:
        /*03a8*/ 	.word	index@(.nv.constant0._ZN7cutlass13device_kernelINS_4gemm6kernel13GemmUniversalIN4cute5tupleIJiiiiEEENS1_10collective13CollectiveMmaINS1_34MainloopSm90TmaGmmaWarpSpecializedILi5ENS5_IJNS4_1CILi1EEENSA_ILi2EEESB_EEENS1_32KernelTmaWarpSpecializedPingpongEEENS5_IJNSA_ILi64EEESG_NSA_ILi128EEEEEENS_10bfloat16_tENS5_IJlSB_lEEESJ_SK_NS4_8TiledMMAINS4_8MMA_AtomIJNS4_4SM904GMMA27MMA_64x64x16_F32BF16BF16_SSILNSO_5MajorE0ELSQ_0ELNSO_7ScaleInE1ELSR_1EEEEEENS4_6LayoutINS5_IJSB_SB_SB_EEENS5_IJNSA_ILi0EEESW_SW_EEEEENS5_IJNS4_10UnderscoreESZ_SZ_EEEEENS4_23SM90_TMA_LOAD_MULTICASTENS4_14ComposedLayoutINS4_7SwizzleILi3ELi4ELi3EEENS4_18smem_ptr_flag_bitsILi16EEENSU_INS5_IJNSA_ILi8EEESG_EEENS5_IJSG_SB_EEEEEEEvNS4_8identityENS4_13SM90_TMA_LOADES1C_vS1D_EENS_8epilogue10collective6detail29Sm90TmaWarpSpecializedAdapterINS1H_15DefaultEpilogueISJ_SK_SK_NS1G_6thread17LinearCombinationISJ_Li1EffLNS1L_9ScaleType4KindE0ELNS_15FloatRoundStyleE2ESJ_EENS1_15EpilogueDefaultEEEEEvvEEEEvNT_6ParamsE)
        /*03ac*/ 	.short	0x0210
        /*03ae*/ 	.short	0x0470


	//----- nvinfo : EIATTR_SW_WAR
	.align		4
.L_45:
        /*03b0*/ 	.byte	0x04, 0x36
        /*03b2*/ 	.short	(.L_47 - .L_46)
.L_46:
        /*03b4*/ 	.word	0x00000008
.L_47:


//--------------------- .nv.callgraph             --------------------------
	.section	.nv.callgraph,"",@"SHT_CUDA_CALLGRAPH"
	.align	4
	.sectionentsize	8
	.align		4
        /*0000*/ 	.word	0x00000000
	.align		4
        /*0004*/ 	.word	0xffffffff
	.align		4
        /*0008*/ 	.word	index@(_ZN7cutlass13device_kernelINS_4gemm6kernel13GemmUniversalIN4cute5tupleIJiiiiEEENS1_10collective13CollectiveMmaINS1_34MainloopSm90TmaGmmaWarpSpecializedILi5ENS5_IJNS4_1CILi1EEENSA_ILi2EEESB_EEENS1_32KernelTmaWarpSpecializedPingpongEEENS5_IJNSA_ILi64EEESG_NSA_ILi128EEEEEENS_10bfloat16_tENS5_IJlSB_lEEESJ_SK_NS4_8TiledMMAINS4_8MMA_AtomIJNS4_4SM904GMMA27MMA_64x64x16_F32BF16BF16_SSILNSO_5MajorE0ELSQ_0ELNSO_7ScaleInE1ELSR_1EEEEEENS4_6LayoutINS5_IJSB_SB_SB_EEENS5_IJNSA_ILi0EEESW_SW_EEEEENS5_IJNS4_10UnderscoreESZ_SZ_EEEEENS4_23SM90_TMA_LOAD_MULTICASTENS4_14ComposedLayoutINS4_7SwizzleILi3ELi4ELi3EEENS4_18smem_ptr_flag_bitsILi16EEENSU_INS5_IJNSA_ILi8EEESG_EEENS5_IJSG_SB_EEEEEEEvNS4_8identityENS4_13SM90_TMA_LOADES1C_vS1D_EENS_8epilogue10collective6detail29Sm90TmaWarpSpecializedAdapterINS1H_15DefaultEpilogueISJ_SK_SK_NS1G_6thread17LinearCombinationISJ_Li1EffLNS1L_9ScaleType4KindE0ELNS_15FloatRoundStyleE2ESJ_EENS1_15EpilogueDefaultEEEEEvvEEEEvNT_6ParamsE)
	.align		4
        /*000c*/ 	.word	index@(__assertfail)
	.align		4
        /*0010*/ 	.word	0x00000000
	.align		4
        /*0014*/ 	.word	0xfffffffe
	.align		4
        /*0018*/ 	.word	0x00000000
	.align		4
        /*001c*/ 	.word	0xfffffffd
	.align		4
        /*0020*/ 	.word	0x00000000
	.align		4
        /*0024*/ 	.word	0xfffffffc


//--------------------- .nv.constant4             --------------------------
	.section	.nv.constant4,"a",@progbits
	.align	8
	.align		8
.nv.constant4:
        /*0000*/ 	.dword	__assertfail
	.align		8
        /*0008*/ 	.dword	__unnamed_1
	.align		8
        /*0010*/ 	.dword	_ZN39_INTERNAL_7b6c1c73_4_k_cu_67b96d29_31704cuda3std3__45__cpo5beginE
	.align		8
        /*0018*/ 	.dword	_ZN39_INTERNAL_7b6c1c73_4_k_cu_67b96d29_31704cuda3std3__45__cpo3endE
	.align		8
        /*0020*/ 	.dword	_ZN39_INTERNAL_7b6c1c73_4_k_cu_67b96d29_31704cuda3std3__45__cpo6cbeginE
	.align		8
        /*0028*/ 	.dword	_ZN39_INTERNAL_7b6c1c73_4_k_cu_67b96d29_31704cuda3std3__45__cpo4cendE
	.align		8
        /*0030*/ 	.dword	_ZN39_INTERNAL_7b6c1c73_4_k_cu_67b96d29_31704cuda3std3__441_GLOBAL__N__7b6c1c73_4_k_cu_67b96d29_31706ignoreE
	.align		8
        /*0038*/ 	.dword	_ZN39_INTERNAL_7b6c1c73_4_k_cu_67b96d29_31704cuda3std3__419piecewise_constructE
	.align		8
        /*0040*/ 	.dword	_ZN39_INTERNAL_7b6c1c73_4_k_cu_67b96d29_31704cuda3std3__48in_placeE
	.align		8
        /*0048*/ 	.dword	_ZN39_INTERNAL_7b6c1c73_4_k_cu_67b96d29_31704cuda3std6ranges3__45__cpo4swapE
	.align		8
        /*0050*/ 	.dword	_ZN39_INTERNAL_7b6c1c73_4_k_cu_67b96d29_31704cuda3std6ranges3__45__cpo9iter_moveE
	.align		8
        /*0058*/ 	.dword	_ZN39_INTERNAL_7b6c1c73_4_k_cu_67b96d29_31704cute7productE
	.align		8
        /*0060*/ 	.dword	_ZN39_INTERNAL_7b6c1c73_4_k_cu_67b96d29_31704cute1_E
	.align		8
        /*0068*/ 	.dword	$str$22
	.align		8
        /*0070*/ 	.dword	$str$23


//--------------------- .text._ZN7cutlass13device_kernelINS_4gemm6kernel13GemmUniversalIN4cute5tupleIJiiiiEEENS1_10collective13CollectiveMmaINS1_34MainloopSm90TmaGmmaWarpSpecializedILi5ENS5_IJNS4_1CILi1EEENSA_ILi2EEESB_EEENS1_32KernelTmaWarpSpecializedPingpongEEENS5_IJNSA_ILi64EEESG_NSA_ILi128EEEEEENS_10bfloat16_tENS5_IJlSB_lEEESJ_SK_NS4_8TiledMMAINS4_8MMA_AtomIJNS4_4SM904GMMA27MMA_64x64x16_F32BF16BF16_SSILNSO_5MajorE0ELSQ_0ELNSO_7ScaleInE1ELSR_1EEEEEENS4_6LayoutINS5_IJSB_SB_SB_EEENS5_IJNSA_ILi0EEESW_SW_EEEEENS5_IJNS4_10UnderscoreESZ_SZ_EEEEENS4_23SM90_TMA_LOAD_MULTICASTENS4_14ComposedLayoutINS4_7SwizzleILi3ELi4ELi3EEENS4_18smem_ptr_flag_bitsILi16EEENSU_INS5_IJNSA_ILi8EEESG_EEENS5_IJSG_SB_EEEEEEEvNS4_8identityENS4_13SM90_TMA_LOADES1C_vS1D_EENS_8epilogue10collective6detail29Sm90TmaWarpSpecializedAdapterINS1H_15DefaultEpilogueISJ_SK_SK_NS1G_6thread17LinearCombinationISJ_Li1EffLNS1L_9ScaleType4KindE0ELNS_15FloatRoundStyleE2ESJ_EENS1_15EpilogueDefaultEEEEEvvEEEEvNT_6ParamsE --------------------------
	.section	.text._ZN7cutlass13device_kernelINS_4gemm6kernel13GemmUniversalIN4cute5tupleIJiiiiEEENS1_10collective13CollectiveMmaINS1_34MainloopSm90TmaGmmaWarpSpecializedILi5ENS5_IJNS4_1CILi1EEENSA_ILi2EEESB_EEENS1_32KernelTmaWarpSpecializedPingpongEEENS5_IJNSA_ILi64EEESG_NSA_ILi128EEEEEENS_10bfloat16_tENS5_IJlSB_lEEESJ_SK_NS4_8TiledMMAINS4_8MMA_AtomIJNS4_4SM904GMMA27MMA_64x64x16_F32BF16BF16_SSILNSO_5MajorE0ELSQ_0ELNSO_7ScaleInE1ELSR_1EEEEEENS4_6LayoutINS5_IJSB_SB_SB_EEENS5_IJNSA_ILi0EEESW_SW_EEEEENS5_IJNS4_10UnderscoreESZ_SZ_EEEEENS4_23SM90_TMA_LOAD_MULTICASTENS4_14ComposedLayoutINS4_7SwizzleILi3ELi4ELi3EEENS4_18smem_ptr_flag_bitsILi16EEENSU_INS5_IJNSA_ILi8EEESG_EEENS5_IJSG_SB_EEEEEEEvNS4_8identityENS4_13SM90_TMA_LOADES1C_vS1D_EENS_8epilogue10collective6detail29Sm90TmaWarpSpecializedAdapterINS1H_15DefaultEpilogueISJ_SK_SK_NS1G_6thread17LinearCombinationISJ_Li1EffLNS1L_9ScaleType4KindE0ELNS_15FloatRoundStyleE2ESJ_EENS1_15EpilogueDefaultEEEEEvvEEEEvNT_6ParamsE,"ax",@progbits
	.align	128
.text._ZN7cutlass13device_kernelINS_4gemm6kernel13GemmUniversalIN4cute5tupleIJiiiiEEENS1_10collective13CollectiveMmaINS1_34MainloopSm90TmaGmmaWarpSpecializedILi5ENS5_IJNS4_1CILi1EEENSA_ILi2EEESB_EEENS1_32KernelTmaWarpSpecializedPingpongEEENS5_IJNSA_ILi64EEESG_NSA_ILi128EEEEEENS_10bfloat16_tENS5_IJlSB_lEEESJ_SK_NS4_8TiledMMAINS4_8MMA_AtomIJNS4_4SM904GMMA27MMA_64x64x16_F32BF16BF16_SSILNSO_5MajorE0ELSQ_0ELNSO_7ScaleInE1ELSR_1EEEEEENS4_6LayoutINS5_IJSB_SB_SB_EEENS5_IJNSA_ILi0EEESW_SW_EEEEENS5_IJNS4_10UnderscoreESZ_SZ_EEEEENS4_23SM90_TMA_LOAD_MULTICASTENS4_14ComposedLayoutINS4_7SwizzleILi3ELi4ELi3EEENS4_18smem_ptr_flag_bitsILi16EEENSU_INS5_IJNSA_ILi8EEESG_EEENS5_IJSG_SB_EEEEEEEvNS4_8identityENS4_13SM90_TMA_LOADES1C_vS1D_EENS_8epilogue10collective6detail29Sm90TmaWarpSpecializedAdapterINS1H_15DefaultEpilogueISJ_SK_SK_NS1G_6thread17LinearCombinationISJ_Li1EffLNS1L_9ScaleType4KindE0ELNS_15FloatRoundStyleE2ESJ_EENS1_15EpilogueDefaultEEEEEvvEEEEvNT_6ParamsE:
        .type           _ZN7cutlass13device_kernelINS_4gemm6kernel13GemmUniversalIN4cute5tupleIJiiiiEEENS1_10collective13CollectiveMmaINS1_34MainloopSm90TmaGmmaWarpSpecializedILi5ENS5_IJNS4_1CILi1EEENSA_ILi2EEESB_EEENS1_32KernelTmaWarpSpecializedPingpongEEENS5_IJNSA_ILi64EEESG_NSA_ILi128EEEEEENS_10bfloat16_tENS5_IJlSB_lEEESJ_SK_NS4_8TiledMMAINS4_8MMA_AtomIJNS4_4SM904GMMA27MMA_64x64x16_F32BF16BF16_SSILNSO_5MajorE0ELSQ_0ELNSO_7ScaleInE1ELSR_1EEEEEENS4_6LayoutINS5_IJSB_SB_SB_EEENS5_IJNSA_ILi0EEESW_SW_EEEEENS5_IJNS4_10UnderscoreESZ_SZ_EEEEENS4_23SM90_TMA_LOAD_MULTICASTENS4_14ComposedLayoutINS4_7SwizzleILi3ELi4ELi3EEENS4_18smem_ptr_flag_bitsILi16EEENSU_INS5_IJNSA_ILi8EEESG_EEENS5_IJSG_SB_EEEEEEEvNS4_8identityENS4_13SM90_TMA_LOADES1C_vS1D_EENS_8epilogue10collective6detail29Sm90TmaWarpSpecializedAdapterINS1H_15DefaultEpilogueISJ_SK_SK_NS1G_6thread17LinearCombinationISJ_Li1EffLNS1L_9ScaleType4KindE0ELNS_15FloatRoundStyleE2ESJ_EENS1_15EpilogueDefaultEEEEEvvEEEEvNT_6ParamsE,@function
        .size           _ZN7cutlass13device_kernelINS_4gemm6kernel13GemmUniversalIN4cute5tupleIJiiiiEEENS1_10collective13CollectiveMmaINS1_34MainloopSm90TmaGmmaWarpSpecializedILi5ENS5_IJNS4_1CILi1EEENSA_ILi2EEESB_EEENS1_32KernelTmaWarpSpecializedPingpongEEENS5_IJNSA_ILi64EEESG_NSA_ILi128EEEEEENS_10bfloat16_tENS5_IJlSB_lEEESJ_SK_NS4_8TiledMMAINS4_8MMA_AtomIJNS4_4SM904GMMA27MMA_64x64x16_F32BF16BF16_SSILNSO_5MajorE0ELSQ_0ELNSO_7ScaleInE1ELSR_1EEEEEENS4_6LayoutINS5_IJSB_SB_SB_EEENS5_IJNSA_ILi0EEESW_SW_EEEEENS5_IJNS4_10UnderscoreESZ_SZ_EEEEENS4_23SM90_TMA_LOAD_MULTICASTENS4_14ComposedLayoutINS4_7SwizzleILi3ELi4ELi3EEENS4_18smem_ptr_flag_bitsILi16EEENSU_INS5_IJNSA_ILi8EEESG_EEENS5_IJSG_SB_EEEEEEEvNS4_8identityENS4_13SM90_TMA_LOADES1C_vS1D_EENS_8epilogue10collective6detail29Sm90TmaWarpSpecializedAdapterINS1H_15DefaultEpilogueISJ_SK_SK_NS1G_6thread17LinearCombinationISJ_Li1EffLNS1L_9ScaleType4KindE0ELNS_15FloatRoundStyleE2ESJ_EENS1_15EpilogueDefaultEEEEEvvEEEEvNT_6ParamsE,(.L_x_139 - _ZN7cutlass13device_kernelINS_4gemm6kernel13GemmUniversalIN4cute5tupleIJiiiiEEENS1_10collective13CollectiveMmaINS1_34MainloopSm90TmaGmmaWarpSpecializedILi5ENS5_IJNS4_1CILi1EEENSA_ILi2EEESB_EEENS1_32KernelTmaWarpSpecializedPingpongEEENS5_IJNSA_ILi64EEESG_NSA_ILi128EEEEEENS_10bfloat16_tENS5_IJlSB_lEEESJ_SK_NS4_8TiledMMAINS4_8MMA_AtomIJNS4_4SM904GMMA27MMA_64x64x16_F32BF16BF16_SSILNSO_5MajorE0ELSQ_0ELNSO_7ScaleInE1ELSR_1EEEEEENS4_6LayoutINS5_IJSB_SB_SB_EEENS5_IJNSA_ILi0EEESW_SW_EEEEENS5_IJNS4_10UnderscoreESZ_SZ_EEEEENS4_23SM90_TMA_LOAD_MULTICASTENS4_14ComposedLayoutINS4_7SwizzleILi3ELi4ELi3EEENS4_18smem_ptr_flag_bitsILi16EEENSU_INS5_IJNSA_ILi8EEESG_EEENS5_IJSG_SB_EEEEEEEvNS4_8identityENS4_13SM90_TMA_LOADES1C_vS1D_EENS_8epilogue10collective6detail29Sm90TmaWarpSpecializedAdapterINS1H_15DefaultEpilogueISJ_SK_SK_NS1G_6thread17LinearCombinationISJ_Li1EffLNS1L_9ScaleType4KindE0ELNS_15FloatRoundStyleE2ESJ_EENS1_15EpilogueDefaultEEEEEvvEEEEvNT_6ParamsE)
        .other          _ZN7cutlass13device_kernelINS_4gemm6kernel13GemmUniversalIN4cute5tupleIJiiiiEEENS1_10collective13CollectiveMmaINS1_34MainloopSm90TmaGmmaWarpSpecializedILi5ENS5_IJNS4_1CILi1EEENSA_ILi2EEESB_EEENS1_32KernelTmaWarpSpecializedPingpongEEENS5_IJNSA_ILi64EEESG_NSA_ILi128EEEEEENS_10bfloat16_tENS5_IJlSB_lEEESJ_SK_NS4_8TiledMMAINS4_8MMA_AtomIJNS4_4SM904GMMA27MMA_64x64x16_F32BF16BF16_SSILNSO_5MajorE0ELSQ_0ELNSO_7ScaleInE1ELSR_1EEEEEENS4_6LayoutINS5_IJSB_SB_SB_EEENS5_IJNSA_ILi0EEESW_SW_EEEEENS5_IJNS4_10UnderscoreESZ_SZ_EEEEENS4_23SM90_TMA_LOAD_MULTICASTENS4_14ComposedLayoutINS4_7SwizzleILi3ELi4ELi3EEENS4_18smem_ptr_flag_bitsILi16EEENSU_INS5_IJNSA_ILi8EEESG_EEENS5_IJSG_SB_EEEEEEEvNS4_8identityENS4_13SM90_TMA_LOADES1C_vS1D_EENS_8epilogue10collective6detail29Sm90TmaWarpSpecializedAdapterINS1H_15DefaultEpilogueISJ_SK_SK_NS1G_6thread17LinearCombinationISJ_Li1EffLNS1L_9ScaleType4KindE0ELNS_15FloatRoundStyleE2ESJ_EENS1_15EpilogueDefaultEEEEEvvEEEEvNT_6ParamsE,@"STO_CUDA_ENTRY STV_DEFAULT"
_ZN7cutlass13device_kernelINS_4gemm6kernel13GemmUniversalIN4cute5tupleIJiiiiEEENS1_10collective13CollectiveMmaINS1_34MainloopSm90TmaGmmaWarpSpecializedILi5ENS5_IJNS4_1CILi1EEENSA_ILi2EEESB_EEENS1_32KernelTmaWarpSpecializedPingpongEEENS5_IJNSA_ILi64EEESG_NSA_ILi128EEEEEENS_10bfloat16_tENS5_IJlSB_lEEESJ_SK_NS4_8TiledMMAINS4_8MMA_AtomIJNS4_4SM904GMMA27MMA_64x64x16_F32BF16BF16_SSILNSO_5MajorE0ELSQ_0ELNSO_7ScaleInE1ELSR_1EEEEEENS4_6LayoutINS5_IJSB_SB_SB_EEENS5_IJNSA_ILi0EEESW_SW_EEEEENS5_IJNS4_10UnderscoreESZ_SZ_EEEEENS4_23SM90_TMA_LOAD_MULTICASTENS4_14ComposedLayoutINS4_7SwizzleILi3ELi4ELi3EEENS4_18smem_ptr_flag_bitsILi16EEENSU_INS5_IJNSA_ILi8EEESG_EEENS5_IJSG_SB_EEEEEEEvNS4_8identityENS4_13SM90_TMA_LOADES1C_vS1D_EENS_8epilogue10collective6detail29Sm90TmaWarpSpecializedAdapterINS1H_15DefaultEpilogueISJ_SK_SK_NS1G_6thread17LinearCombinationISJ_Li1EffLNS1L_9ScaleType4KindE0ELNS_15FloatRoundStyleE2ESJ_EENS1_15EpilogueDefaultEEEEEvvEEEEvNT_6ParamsE:
[----:B------:R-:W0:Y:S02]  /*0000*/  LDC R1, c[0x0][0x28] ;  /* 0x00000a00ff017b82 */ /* 0x000e240000000800 */
[----:B0-----:R-:W-:Y:S01]  /*0010*/  VIADD R1, R1, 0xfffffff8 ;  /* 0xfffffff801017836 */ /* 0x001fe20000000000 */
[----:B------:R-:W0:Y:S01]  /*0020*/  S2R R4, SR_TID.X ;  /* 0x0000000000047919 */ /* 0x000e220000002100 */
[----:B------:R-:W-:Y:S01]  /*0030*/  ELECT P0, URZ, PT ;  /* 0x00000000003f782f */ /* 0x000fe20003800000 */
[----:B------:R-:W-:Y:S01]  /*0040*/  BSSY B0, `(.L_x_0) ;  /* 0x000000f000007945 */ /* 0x000fe20003800000 */
[--C-:B0-----:R-:W-:Y:S02]  /*0050*/  SHF.R.U32.HI R0, RZ, 0x5, R4.reuse ;  /* 0x00000005ff007819 */ /* 0x101fe40000011604 */
[----:B------:R-:W-:-:S03]  /*0060*/  SHF.R.U32.HI R7, RZ, 0x7, R4 ;  /* 0x00000007ff077819 */ /* 0x000fc60000011604 */
[----:B------:R-:W0:Y:S04]  /*0070*/  SHFL.IDX PT, R2, R0, RZ, 0x1f ;  /* 0x00001fff00027589 */ /* 0x000e2800000e0000 */
[----:B------:R1:W2:Y:S01]  /*0080*/  SHFL.IDX PT, R8, R7, RZ, 0x1f ;  /* 0x00001fff07087589 */ /* 0x0002a200000e0000 */
[----:B0-----:R-:W-:-:S13]  /*0090*/  ISETP.NE.OR P0, PT, R2, RZ, !P0 ;  /* 0x000000ff0200720c */ /* 0x001fda0004705670 */
[----:B-12---:R-:W-:Y:S05]  /*00a0*/  @P0 BRA `(.L_x_1) ;  /* 0x0000000000200947 */ /* 0x006fea0003800000 */
[----:B------:R-:W-:Y:S02]  /*00b0*/  ULDC.64 UR4, c[0x0][0x198] ;  /* 0x0000660000047ab9 */ /* 0x000fe40000000a00 */
[----:B------:R-:W-:Y:S02]  /*00c0*/  UIADD3 UR6, UP0, UR4, 0xf0, URZ ;  /* 0x000000f004067890 */ /* 0x000fe4000ff1e03f */
[----:B------:R-:W-:Y:S02]  /*00d0*/  UIADD3 UR4, UP1, UR4, 0x1f0, URZ ;  /* 0x000001f004047890 */ /* 0x000fe4000ff3e03f */
[----:B------:R-:W-:Y:S02]  /*00e0*/  UIADD3.X UR7, URZ, UR5, URZ, UP0, !UPT ;  /* 0x000000053f077290 */ /* 0x000fe400087fe43f */
[----:B------:R-:W-:-:S07]  /*00f0*/  UIADD3.X UR5, URZ, UR5, URZ, UP1, !UPT ;  /* 0x000000053f057290 */ /* 0x000fce0008ffe43f */
[----:B------:R0:W-:Y:S02]  /*0100*/  UTMACCTL.PF [UR6] ;  /* 0x00000000060079b9 */ /* 0x0001e40008040000 */
[----:B------:R0:W-:Y:S02]  /*0110*/  UTMACCTL.PF [UR4] ;  /* 0x00000000040079b9 */ /* 0x0001e40008040000 */
[----:B0-----:R-:W-:Y:S01]  /*0120*/  NOP ;  /* 0x0000000000007918 */ /* 0x001fe20000000000 */
.L_x_1:
[----:B------:R-:W-:Y:S05]  /*0130*/  BSYNC B0 ;  /* 0x0000000000007941 */ /* 0x000fea0003800000 */
.L_x_0:
[----:B------:R-:W0:Y:S01]  /*0140*/  SHFL.IDX PT, R9, R0, RZ, 0x1f ;  /* 0x00001fff00097589 */ /* 0x000e2200000e0000 */
[----:B------:R-:W-:Y:S02]  /*0150*/  SHF.R.S32.HI R3, RZ, 0x1f, R4 ;  /* 0x0000001fff037819 */ /* 0x000fe40000011404 */
[----:B0-----:R-:W-:-:S13]  /*0160*/  ISETP.NE.AND P0, PT, R9, RZ, PT ;  /* 0x000000ff0900720c */ /* 0x001fda0003f05270 */
[----:B------:R-:W-:Y:S05]  /*0170*/  @P0 BRA `(.L_x_2) ;  /* 0x0000000000600947 */ /* 0x000fea0003800000 */
[----:B------:R-:W0:Y:S01]  /*0180*/  S2UR UR8, SR_CgaCtaId ;  /* 0x00000000000879c3 */ /* 0x000e220000008800 */
[----:B------:R-:W-:Y:S01]  /*0190*/  UMOV UR4, 0x400 ;  /* 0x0000040000047882 */ /* 0x000fe20000000000 */
[----:B------:R-:W-:Y:S01]  /*01a0*/  UMOV UR5, 0x1 ;  /* 0x0000000100057882 */ /* 0x000fe20000000000 */
[----:B------:R-:W-:Y:S01]  /*01b0*/  UMOV UR6, 0x2 ;  /* 0x0000000200067882 */ /* 0x000fe20000000000 */
[----:B------:R-:W-:Y:S01]  /*01c0*/  ELECT P0, URZ, PT ;  /* 0x00000000003f782f */ /* 0x000fe20003800000 */
[----:B------:R-:W-:-:S04]  /*01d0*/  UIADD3 UR6, -UR6, 0x100000, URZ ;  /* 0x0010000006067890 */ /* 0x000fc8000fffe13f */
[----:B------:R-:W-:Y:S02]  /*01e0*/  USHF.L.U32 UR7, UR6, 0xb, URZ ;  /* 0x0000000b06077899 */ /* 0x000fe4000800063f */
[----:B------:R-:W-:Y:S02]  /*01f0*/  USHF.L.U32 UR6, UR6, 0x1, URZ ;  /* 0x0000000106067899 */ /* 0x000fe4000800063f */
[----:B0-----:R-:W-:Y:S02]  /*0200*/  ULEA UR8, UR8, UR4, 0x18 ;  /* 0x0000000408087291 */ /* 0x001fe4000f8ec03f */
[----:B------:R-:W-:-:S04]  /*0210*/  UIADD3 UR4, -UR5, 0x100000, URZ ;  /* 0x0010000005047890 */ /* 0x000fc8000fffe13f */
[----:B------:R-:W-:Y:S02]  /*0220*/  USHF.L.U32 UR5, UR4, 0xb, URZ ;  /* 0x0000000b04057899 */ /* 0x000fe4000800063f */
[----:B------:R-:W-:Y:S01]  /*0230*/  USHF.L.U32 UR4, UR4, 0x1, URZ ;  /* 0x0000000104047899 */ /* 0x000fe2000800063f */
[----:B------:R-:W0:Y:S11]  /*0240*/  FENCE.VIEW.ASYNC.S ;  /* 0x00000000000073c6 */ /* 0x000e360000000000 */
[----:B0-----:R0:W1:Y:S01]  /*0250*/  SYNCS.EXCH.64 URZ, [UR8], UR4 ;  /* 0x00000004083f75b2 */ /* 0x0010620008000100 */
[----:B------:R0:W2:Y:S01]  /*0260*/  SYNCS.EXCH.64 URZ, [UR8+0x28], UR6 ;  /* 0x00002806083f75b2 */ /* 0x0000a20008000100 */
[----:B------:R0:W3:Y:S01]  /*0270*/  SYNCS.EXCH.64 URZ, [UR8+0x8], UR4 ;  /* 0x00000804083f75b2 */ /* 0x0000e20008000100 */
[----:B------:R0:W4:Y:S01]  /*0280*/  SYNCS.EXCH.64 URZ, [UR8+0x30], UR6 ;  /* 0x00003006083f75b2 */ /* 0x0001220008000100 */
[----:B------:R0:W0:Y:S01]  /*0290*/  SYNCS.EXCH.64 URZ, [UR8+0x10], UR4 ;  /* 0x00001004083f75b2 */ /* 0x0000220008000100 */
[----:B------:R0:W0:Y:S01]  /*02a0*/  SYNCS.EXCH.64 URZ, [UR8+0x38], UR6 ;  /* 0x00003806083f75b2 */ /* 0x0000220008000100 */
[----:B------:R0:W0:Y:S01]  /*02b0*/  SYNCS.EXCH.64 URZ, [UR8+0x18], UR4 ;  /* 0x00001804083f75b2 */ /* 0x0000220008000100 */
[----:B------:R0:W0:Y:S01]  /*02c0*/  SYNCS.EXCH.64 URZ, [UR8+0x40], UR6 ;  /* 0x00004006083f75b2 */ /* 0x0000220008000100 */
[----:B------:R0:W0:Y:S01]  /*02d0*/  SYNCS.EXCH.64 URZ, [UR8+0x20], UR4 ;  /* 0x00002004083f75b2 */ /* 0x0000220008000100 */
[----:B------:R0:W0:Y:S01]  /*02e0*/  SYNCS.EXCH.64 URZ, [UR8+0x48], UR6 ;  /* 0x00004806083f75b2 */ /* 0x0000220008000100 */
[----:B------:R-:W-:Y:S01]  /*02f0*/  NOP ;  /* 0x0000000000007918 */ /* 0x000fe20000000000 */
.L_x_2:
[----:B------:R-:W5:Y:S01]  /*0300*/  SHFL.IDX PT, R12, R0, RZ, 0x1f ;  /* 0x00001fff000c7589 */ /* 0x000f6200000e0000 */
[----:B------:R-:W-:Y:S01]  /*0310*/  LEA.HI R3, R3, R4, RZ, 0x7 ;  /* 0x0000000403037211 */ /* 0x000fe200078f38ff */
[----:B------:R-:W1:Y:S01]  /*0320*/  S2UR UR12, SR_CTAID.X ;  /* 0x00000000000c79c3 */ /* 0x000e620000002500 */
[----:B------:R-:W-:Y:S01]  /*0330*/  ELECT P0, URZ, PT ;  /* 0x00000000003f782f */ /* 0x000fe20003800000 */
[----:B------:R2:W3:Y:S01]  /*0340*/  SHFL.IDX PT, R11, R0, RZ, 0x1f ;  /* 0x00001fff000b7589 */ /* 0x0004e200000e0000 */
[----:B------:R-:W-:Y:S02]  /*0350*/  LOP3.LUT R3, R3, 0xffffff80, RZ, 0xc0, !PT ;  /* 0xffffff8003037812 */ /* 0x000fe400078ec0ff */
[----:B------:R-:W-:Y:S01]  /*0360*/  ELECT P1, URZ, PT ;  /* 0x00000000003f782f */ /* 0x000fe20003820000 */
[----:B------:R-:W-:Y:S01]  /*0370*/  NOP ;  /* 0x0000000000007918 */ /* 0x000fe20000000000 */
[----:B------:R-:W4:Y:S01]  /*0380*/  S2R R6, SR_CTAID.Y ;  /* 0x0000000000067919 */ /* 0x000f220000002600 */
[----:B0-----:R-:W-:Y:S01]  /*0390*/  ULDC UR4, c[0x0][0x150] ;  /* 0x0000540000047ab9 */ /* 0x001fe20000000800 */
[----:B------:R-:W-:Y:S01]  /*03a0*/  IMAD.IADD R5, R4, 0x1, -R3 ;  /* 0x0000000104057824 */ /* 0x000fe200078e0a03 */
[----:B------:R-:W0:Y:S01]  /*03b0*/  LDC R25, c[0x0][0x148] ;  /* 0x00005200ff197b82 */ /* 0x000e220000000800 */
[----:B--2---:R-:W-:Y:S01]  /*03c0*/  SHF.R.S32.HI R0, RZ, 0x1f, R9 ;  /* 0x0000001fff007819 */ /* 0x004fe20000011409 */
[----:B------:R-:W2:Y:S01]  /*03d0*/  SHFL.IDX PT, R15, R7, RZ, 0x1f ;  /* 0x00001fff070f7589 */ /* 0x000ea200000e0000 */
[----:B------:R-:W-:Y:S01]  /*03e0*/  UMOV UR11, 0x80 ;  /* 0x00000080000b7882 */ /* 0x000fe20000000000 */
[----:B------:R-:W-:Y:S01]  /*03f0*/  SHF.R.S32.HI R20, RZ, 0x1f, R5 ;  /* 0x0000001fff147819 */ /* 0x000fe20000011405 */
[----:B------:R-:W-:Y:S01]  /*0400*/  NOP ;  /* 0x0000000000007918 */ /* 0x000fe20000000000 */
[----:B------:R-:W-:Y:S01]  /*0410*/  LEA.HI R0, R0, R9, RZ, 0x2 ;  /* 0x0000000900007211 */ /* 0x000fe200078f10ff */
[----:B------:R-:W-:Y:S01]  /*0420*/  VIADD R35, R8, 0xffffffff ;  /* 0xffffffff08237836 */ /* 0x000fe20000000000 */
[----:B------:R-:W-:Y:S01]  /*0430*/  LEA.HI R3, R20, R5, RZ, 0x3 ;  /* 0x0000000514037211 */ /* 0x000fe200078f18ff */
[----:B------:R-:W2:Y:S01]  /*0440*/  LDC R13, c[0x0][0x140] ;  /* 0x00005000ff0d7b82 */ /* 0x000ea20000000800 */
[----:B------:R-:W-:-:S02]  /*0450*/  LOP3.LUT R0, R0, 0x3ffffffc, RZ, 0xc0, !PT ;  /* 0x3ffffffc00007812 */ /* 0x000fc400078ec0ff */
[--C-:B------:R-:W-:Y:S02]  /*0460*/  SHF.R.S32.HI R10, RZ, 0x3, R3.reuse ;  /* 0x00000003ff0a7819 */ /* 0x100fe40000011403 */
[----:B------:R-:W-:Y:S01]  /*0470*/  SHF.R.S32.HI R3, RZ, 0x1f, R3 ;  /* 0x0000001fff037819 */ /* 0x000fe20000011403 */
[----:B------:R-:W-:Y:S01]  /*0480*/  IMAD.IADD R0, R9, 0x1, -R0 ;  /* 0x0000000109007824 */ /* 0x000fe200078e0a00 */
[----:B-----5:R-:W-:Y:S02]  /*0490*/  ISETP.NE.OR P0, PT, R12, RZ, !P0 ;  /* 0x000000ff0c00720c */ /* 0x020fe40004705670 */
[----:B------:R-:W-:Y:S01]  /*04a0*/  LEA.HI R3, R3, R10, RZ, 0x2 ;  /* 0x0000000a03037211 */ /* 0x000fe200078f10ff */
[----:B------:R-:W5:Y:S01]  /*04b0*/  LDC R12, c[0x0][0x144] ;  /* 0x00005100ff0c7b82 */ /* 0x000f620000000800 */
[----:B---3--:R-:W-:Y:S02]  /*04c0*/  ISETP.NE.OR P1, PT, R11, RZ, !P1 ;  /* 0x000000ff0b00720c */ /* 0x008fe40004f25670 */
[----:B------:R-:W-:-:S02]  /*04d0*/  LOP3.LUT R11, R3, 0xfffffffc, RZ, 0xc0, !PT ;  /* 0xfffffffc030b7812 */ /* 0x000fc400078ec0ff */
[----:B------:R-:W-:Y:S02]  /*04e0*/  SHF.R.S32.HI R3, RZ, 0x1f, R2 ;  /* 0x0000001fff037819 */ /* 0x000fe40000011402 */
[----:B------:R-:W-:Y:S01]  /*04f0*/  ISETP.GE.U32.AND P5, PT, R35, 0x2, PT ;  /* 0x000000022300780c */ /* 0x000fe20003fa6070 */
[----:B------:R-:W-:Y:S01]  /*0500*/  IMAD.IADD R11, R10, 0x1, -R11 ;  /* 0x000000010a0b7824 */ /* 0x000fe200078e0a0b */
[----:B-1----:R-:W-:Y:S01]  /*0510*/  I2FP.F32.U32 R10, UR12 ;  /* 0x0000000c000a7c45 */ /* 0x002fe20008201000 */
[----:B------:R-:W-:Y:S01]  /*0520*/  VOTEU.ALL UP0, P0 ;  /* 0x00000000003f7886 */ /* 0x000fe20000000000 */
[----:B----4-:R-:W-:Y:S01]  /*0530*/  I2FP.F32.U32 R9, R6 ;  /* 0x0000000600097245 */ /* 0x010fe20000201000 */
[----:B------:R-:W-:Y:S01]  /*0540*/  IMAD R0, R0, 0x4, R11 ;  /* 0x0000000400007824 */ /* 0x000fe200078e020b */
[----:B------:R-:W-:Y:S01]  /*0550*/  LEA.HI R3, R3, R2, RZ, 0x2 ;  /* 0x0000000203037211 */ /* 0x000fe200078f10ff */
[----:B------:R-:W-:Y:S01]  /*0560*/  VOTEU.ALL UP1, P1 ;  /* 0x00000000003f7886 */ /* 0x000fe20000820000 */
[----:B------:R-:W-:Y:S01]  /*0570*/  FMUL R10, R10, UR4 ;  /* 0x000000040a0a7c20 */ /* 0x000fe20008400000 */
[----:B------:R-:W1:Y:S01]  /*0580*/  @!UP0 S2UR UR7, SR_CgaCtaId ;  /* 0x00000000000789c3 */ /* 0x000e620000008800 */
[----:B------:R-:W-:Y:S01]  /*0590*/  ULDC UR4, c[0x0][0x154] ;  /* 0x0000550000047ab9 */ /* 0x000fe20000000800 */
[----:B------:R-:W-:Y:S01]  /*05a0*/  LOP3.LUT R3, R3, 0xfffffffc, RZ, 0xc0, !PT ;  /* 0xfffffffc03037812 */ /* 0x000fe200078ec0ff */
[----:B------:R-:W-:Y:S01]  /*05b0*/  FMUL R9, R9, UR4 ;  /* 0x0000000409097c20 */ /* 0x000fe20008400000 */
[----:B------:R-:W-:Y:S01]  /*05c0*/  UMOV UR4, 0x20 ;  /* 0x0000002000047882 */ /* 0x000fe20000000000 */
[----:B------:R-:W3:Y:S01]  /*05d0*/  F2I.U32.TRUNC.NTZ R10, R10 ;  /* 0x0000000a000a7305 */ /* 0x000ee2000020f000 */
[----:B------:R-:W-:Y:S01]  /*05e0*/  @!UP0 UMOV UR6, 0x400 ;  /* 0x0000040000068882 */ /* 0x000fe20000000000 */
[----:B------:R-:W-:Y:S01]  /*05f0*/  IMAD.IADD R14, R2, 0x1, -R3 ;  /* 0x00000001020e7824 */ /* 0x000fe200078e0a03 */
[----:B------:R-:W4:Y:S01]  /*0600*/  @!UP1 S2UR UR10, SR_CgaCtaId ;  /* 0x00000000000a99c3 */ /* 0x000f220000008800 */
[----:B------:R-:W-:Y:S01]  /*0610*/  IMAD.SHL.U32 R3, R0, 0x4, RZ ;  /* 0x0000000400037824 */ /* 0x000fe200078e00ff */
[----:B------:R-:W-:-:S04]  /*0620*/  @!UP0 UIADD3 UR4, -UR4, 0x100000, URZ ;  /* 0x0010000004048890 */ /* 0x000fc8000fffe13f */
[----:B------:R-:W-:Y:S02]  /*0630*/  @!UP0 USHF.L.U32 UR5, UR4, 0xb, URZ ;  /* 0x0000000b04058899 */ /* 0x000fe4000800063f */
[----:B------:R-:W-:Y:S01]  /*0640*/  @!UP0 USHF.L.U32 UR4, UR4, 0x1, URZ ;  /* 0x0000000104048899 */ /* 0x000fe2000800063f */
[----:B--2---:R-:W-:Y:S01]  /*0650*/  ISETP.EQ.U32.AND P3, PT, R13, 0x1, PT ;  /* 0x000000010d00780c */ /* 0x004fe20003f62070 */
[----:B------:R-:W-:Y:S01]  /*0660*/  @!UP1 UMOV UR9, 0x400 ;  /* 0x0000040000099882 */ /* 0x000fe20000000000 */
[----:B------:R-:W2:Y:S01]  /*0670*/  F2I.U32.TRUNC.NTZ R9, R9 ;  /* 0x0000000900097305 */ /* 0x000ea2000020f000 */
[----:B------:R-:W-:Y:S01]  /*0680*/  LOP3.LUT R56, R0, 0xc, R3, 0x78, !PT ;  /* 0x0000000c00387812 */ /* 0x000fe200078e7803 */
[----:B------:R-:W-:Y:S01]  /*0690*/  VOTEU.ALL UP2, P1 ;  /* 0x00000000003f7886 */ /* 0x000fe20000840000 */
[----:B------:R-:W-:Y:S01]  /*06a0*/  VOTEU.ALL UP3, P1 ;  /* 0x00000000003f7886 */ /* 0x000fe20000860000 */
[----:B------:R-:W-:Y:S01]  /*06b0*/  VOTEU.ALL UP4, P1 ;  /* 0x00000000003f7886 */ /* 0x000fe20000880000 */
[----:B------:R-:W-:Y:S01]  /*06c0*/  VOTEU.ALL UP5, P1 ;  /* 0x00000000003f7886 */ /* 0x000fe200008a0000 */
[----:B------:R-:W-:Y:S01]  /*06d0*/  ISETP.NE.AND P1, PT, R14, 0x3, PT ;  /* 0x000000030e00780c */ /* 0x000fe20003f25270 */
[----:B---3--:R-:W-:Y:S01]  /*06e0*/  IMAD.MOV R21, RZ, RZ, -R10 ;  /* 0x000000ffff157224 */ /* 0x008fe200078e0a0a */
[----:B------:R-:W-:-:S02]  /*06f0*/  R2UR UR43, R15 ;  /* 0x000000000f2b72ca */ /* 0x000fc400000e0000 */
[----:B------:R-:W-:Y:S01]  /*0700*/  ISETP.EQ.OR P1, PT, R14, RZ, !P1 ;  /* 0x000000ff0e00720c */ /* 0x000fe20004f22670 */
[----:B-1----:R-:W-:Y:S01]  /*0710*/  @!UP0 ULEA UR8, UR7, UR6, 0x18 ;  /* 0x0000000607088291 */ /* 0x002fe2000f8ec03f */
[----:B-----5:R-:W-:Y:S01]  /*0720*/  IMAD R21, R12, R21, UR12 ;  /* 0x0000000c0c157e24 */ /* 0x020fe2000f8e0215 */
[----:B------:R-:W-:-:S04]  /*0730*/  @!UP1 UIADD3 UR6, -UR11, 0x100000, URZ ;  /* 0x001000000b069890 */ /* 0x000fc8000fffe13f */
[----:B------:R-:W-:Y:S02]  /*0740*/  @!UP1 USHF.L.U32 UR7, UR6, 0xb, URZ ;  /* 0x0000000b06079899 */ /* 0x000fe4000800063f */
[----:B------:R-:W-:Y:S01]  /*0750*/  @!UP1 USHF.L.U32 UR6, UR6, 0x1, URZ ;  /* 0x0000000106069899 */ /* 0x000fe2000800063f */
[C---:B------:R-:W-:Y:S01]  /*0760*/  ISETP.EQ.AND P1, PT, R8.reuse, RZ, P1 ;  /* 0x000000ff0800720c */ /* 0x040fe20000f22270 */
[----:B--2---:R-:W-:Y:S01]  /*0770*/  IMAD.MOV R24, RZ, RZ, -R9 ;  /* 0x000000ffff187224 */ /* 0x004fe200078e0a09 */
[----:B------:R-:W-:Y:S01]  /*0780*/  VOTEU.ALL UP0, P0 ;  /* 0x00000000003f7886 */ /* 0x000fe20000000000 */
[----:B------:R-:W-:Y:S01]  /*0790*/  ISETP.NE.AND P2, PT, R8, RZ, PT ;  /* 0x000000ff0800720c */ /* 0x000fe20003f45270 */
[----:B----4-:R-:W-:Y:S01]  /*07a0*/  @!UP1 ULEA UR9, UR10, UR9, 0x18 ;  /* 0x000000090a099291 */ /* 0x010fe2000f8ec03f */
[----:B0-----:R-:W-:Y:S01]  /*07b0*/  IMAD R3, R25, R24, R6 ;  /* 0x0000001819037224 */ /* 0x001fe200078e0206 */
[----:B------:R-:W-:Y:S01]  /*07c0*/  VOTEU.ALL UP1, P0 ;  /* 0x00000000003f7886 */ /* 0x000fe20000020000 */
[----:B------:R-:W-:Y:S01]  /*07d0*/  LOP3.LUT P0, RZ, R5, 0x7, RZ, 0xc0, !PT ;  /* 0x0000000705ff7812 */ /* 0x000fe2000780c0ff */
[----:B------:R-:W0:Y:S02]  /*07e0*/  FENCE.VIEW.ASYNC.S ;  /* 0x00000000000073c6 */ /* 0x000e240000000000 */
[----:B0-----:R0:W1:Y:S01]  /*07f0*/  @!UP0 SYNCS.EXCH.64 URZ, [UR8+0x80], UR4 ;  /* 0x00008004083f85b2 */ /* 0x0010620008000100 */
[----:B------:R-:W-:-:S02]  /*0800*/  SEL R23, RZ, 0x1, !P1 ;  /* 0x00000001ff177807 */ /* 0x000fc40004800000 */
[----:B------:R-:W-:Y:S02]  /*0810*/  ISETP.NE.AND P4, PT, R3, R56, PT ;  /* 0x000000380300720c */ /* 0x000fe40003f85270 */
[----:B------:R-:W-:Y:S02]  /*0820*/  ISETP.LT.U32.AND P0, PT, R56, 0x2, !P0 ;  /* 0x000000023800780c */ /* 0x000fe40004701070 */
[----:B------:R-:W-:Y:S02]  /*0830*/  ISETP.EQ.OR P4, PT, R21, RZ, !P4 ;  /* 0x000000ff1500720c */ /* 0x000fe40006782670 */
[----:B------:R-:W-:Y:S02]  /*0840*/  SEL R23, R23, 0x2, P5 ;  /* 0x0000000217177807 */ /* 0x000fe40002800000 */
[----:B------:R-:W-:-:S04]  /*0850*/  PLOP3.LUT P0, PT, P0, P4, PT, 0x80, 0x0 ;  /* 0x000000000000781c */ /* 0x000fc80000709070 */
[----:B------:R-:W-:Y:S01]  /*0860*/  P2R R71, PR, RZ, 0x1 ;  /* 0x00000001ff477803 */ /* 0x000fe20000000000 */
[----:B------:R0:W2:Y:S01]  /*0870*/  @!UP1 SYNCS.EXCH.64 URZ, [UR8+0x88], UR4 ;  /* 0x00008804083f95b2 */ /* 0x0000a20008000100 */
[----:B------:R-:W-:Y:S01]  /*0880*/  NOP ;  /* 0x0000000000007918 */ /* 0x000fe20000000000 */
[----:B------:R0:W3:Y:S01]  /*0890*/  @!UP2 SYNCS.EXCH.64 URZ, [UR9+0x60], UR6 ;  /* 0x00006006093fa5b2 */ /* 0x0000e20008000100 */
[----:B------:R0:W4:Y:S01]  /*08a0*/  @!UP3 SYNCS.EXCH.64 URZ, [UR9+0x68], UR6 ;  /* 0x00006806093fb5b2 */ /* 0x0001220008000100 */
[----:B------:R0:W0:Y:S01]  /*08b0*/  @!UP4 SYNCS.EXCH.64 URZ, [UR9+0x70], UR6 ;  /* 0x00007006093fc5b2 */ /* 0x0000220008000100 */
[----:B------:R0:W0:Y:S01]  /*08c0*/  @!UP5 SYNCS.EXCH.64 URZ, [UR9+0x78], UR6 ;  /* 0x00007806093fd5b2 */ /* 0x0000220008000100 */
[----:B------:R-:W-:Y:S01]  /*08d0*/  NOP ;  /* 0x0000000000007918 */ /* 0x000fe20000000000 */
[----:B------:R-:W-:Y:S05]  /*08e0*/  @!P3 BRA `(.L_x_3) ;  /* 0x000000000008b947 */ /* 0x000fea0003800000 */
[----:B01234-:R-:W-:Y:S01]  /*08f0*/  UCGABAR_ARV ;  /* 0x00000000000079c7 */ /* 0x01ffe20008000000 */
[----:B------:R-:W-:Y:S05]  /*0900*/  BRA `(.L_x_4) ;  /* 0x0000000000047947 */ /* 0x000fea0003800000 */
.L_x_3:
[----:B01234-:R-:W-:Y:S01]  /*0910*/  NOP ;  /* 0x0000000000007918 */ /* 0x01ffe20000000000 */
.L_x_4:
[----:B------:R-:W-:Y:S01]  /*0920*/  ULDC.64 UR4, c[0x0][0x598] ;  /* 0x0001660000047ab9 */ /* 0x000fe20000000a00 */
[----:B------:R-:W-:Y:S01]  /*0930*/  ULDC.64 UR36, c[0x0][0x208] ;  /* 0x0000820000247ab9 */ /* 0x000fe20000000a00 */
[----:B------:R-:W-:-:S04]  /*0940*/  ISETP.NE.U32.AND P0, PT, RZ, UR4, PT ;  /* 0x00000004ff007c0c */ /* 0x000fc8000bf05070 */
[----:B------:R-:W-:-:S13]  /*0950*/  ISETP.NE.AND.EX P0, PT, RZ, UR5, PT, P0 ;  /* 0x00000005ff007c0c */ /* 0x000fda000bf05300 */
[----:B------:R-:W-:Y:S05]  /*0960*/  @!P0 BRA `(.L_x_5) ;  /* 0x00000000001c8947 */ /* 0x000fea0003800000 */
[----:B------:R-:W0:Y:S02]  /*0970*/  LDC.64 R2, c[0x0][0x598] ;  /* 0x00016600ff027b82 */ /* 0x000e240000000a00 */
[----:B0-----:R-:W2:Y:S02]  /*0980*/  LDG.E.64 R2, desc[UR36][R2.64] ;  /* 0x0000002402027981 */ /* 0x001ea4000c1e1b00 */
[----:B--2---:R-:W-:-:S04]  /*0990*/  ISETP.NE.U32.AND P0, PT, R2, RZ, PT ;  /* 0x000000ff0200720c */ /* 0x004fc80003f05070 */
[----:B------:R-:W-:-:S13]  /*09a0*/  ISETP.NE.AND.EX P0, PT, R3, RZ, PT, P0 ;  /* 0x000000ff0300720c */ /* 0x000fda0003f05300 */
[----:B------:R-:W-:Y:S05]  /*09b0*/  @!P0 BRA `(.L_x_5) ;  /* 0x0000000000088947 */ /* 0x000fea0003800000 */
[----:B------:R0:W5:Y:S01]  /*09c0*/  LD.E R57, desc[UR36][R2.64] ;  /* 0x0000002402397980 */ /* 0x000162000c101900 */
[----:B------:R-:W-:Y:S05]  /*09d0*/  BRA `(.L_x_6) ;  /* 0x0000000000247947 */ /* 0x000fea0003800000 */
.L_x_5:
[----:B------:R-:W-:Y:S02]  /*09e0*/  ULDC.64 UR4, c[0x0][0x588] ;  /* 0x0001620000047ab9 */ /* 0x000fe40000000a00 */
[----:B------:R-:W-:-:S04]  /*09f0*/  ISETP.NE.U32.AND P0, PT, RZ, UR4, PT ;  /* 0x00000004ff007c0c */ /* 0x000fc8000bf05070 */
[----:B------:R-:W-:-:S13]  /*0a00*/  ISETP.NE.AND.EX P0, PT, RZ, UR5, PT, P0 ;  /* 0x00000005ff007c0c */ /* 0x000fda000bf05300 */
[----:B------:R-:W-:Y:S05]  /*0a10*/  @!P0 BRA `(.L_x_7) ;  /* 0x00000000000c8947 */ /* 0x000fea0003800000 */
[----:B------:R-:W0:Y:S02]  /*0a20*/  LDC.64 R2, c[0x0][0x588] ;  /* 0x00016200ff027b82 */ /* 0x000e240000000a00 */
[----:B0-----:R1:W5:Y:S01]  /*0a30*/  LDG.E R57, desc[UR36][R2.64] ;  /* 0x0000002402397981 */ /* 0x001362000c1e1900 */
[----:B------:R-:W-:Y:S05]  /*0a40*/  BRA `(.L_x_6) ;  /* 0x0000000000087947 */ /* 0x000fea0003800000 */
.L_x_7:
[----:B------:R-:W-:Y:S02]  /*0a50*/  ULDC UR4, c[0x0][0x580] ;  /* 0x0001600000047ab9 */ /* 0x000fe40000000800 */
[----:B------:R-:W-:-:S07]  /*0a60*/  IMAD.U32 R57, RZ, RZ, UR4 ;  /* 0x00000004ff397e24 */ /* 0x000fce000f8e00ff */
.L_x_6:
[----:B------:R-:W-:Y:S02]  /*0a70*/  ULDC.64 UR4, c[0x0][0x5a0] ;  /* 0x0001680000047ab9 */ /* 0x000fe40000000a00 */
[----:B------:R-:W-:-:S04]  /*0a80*/  ISETP.NE.U32.AND P0, PT, RZ, UR4, PT ;  /* 0x00000004ff007c0c */ /* 0x000fc8000bf05070 */
[----:B------:R-:W-:-:S13]  /*0a90*/  ISETP.NE.AND.EX P0, PT, RZ, UR5, PT, P0 ;  /* 0x00000005ff007c0c */ /* 0x000fda000bf05300 */
[----:B------:R-:W-:Y:S05]  /*0aa0*/  @!P0 BRA `(.L_x_8) ;  /* 0x00000000001c8947 */ /* 0x000fea0003800000 */
[----:B01----:R-:W0:Y:S02]  /*0ab0*/  LDC.64 R2, c[0x0][0x5a0] ;  /* 0x00016800ff027b82 */ /* 0x003e240000000a00 */
[----:B0-----:R-:W2:Y:S02]  /*0ac0*/  LDG.E.64 R2, desc[UR36][R2.64] ;  /* 0x0000002402027981 */ /* 0x001ea4000c1e1b00 */
[----:B--2---:R-:W-:-:S04]  /*0ad0*/  ISETP.NE.U32.AND P0, PT, R2, RZ, PT ;  /* 0x000000ff0200720c */ /* 0x004fc80003f05070 */
[----:B------:R-:W-:-:S13]  /*0ae0*/  ISETP.NE.AND.EX P0, PT, R3, RZ, PT, P0 ;  /* 0x000000ff0300720c */ /* 0x000fda0003f05300 */
[----:B------:R-:W-:Y:S05]  /*0af0*/  @!P0 BRA `(.L_x_8) ;  /* 0x0000000000088947 */ /* 0x000fea0003800000 */
[----:B------:R0:W5:Y:S01]  /*0b00*/  LD.E R58, desc[UR36][R2.64] ;  /* 0x00000024023a7980 */ /* 0x000162000c101900 */
[----:B------:R-:W-:Y:S05]  /*0b10*/  BRA `(.L_x_9) ;  /* 0x0000000000247947 */ /* 0x000fea0003800000 */
.L_x_8:
[----:B------:R-:W-:Y:S02]  /*0b20*/  ULDC.64 UR4, c[0x0][0x590] ;  /* 0x0001640000047ab9 */ /* 0x000fe40000000a00 */
[----:B------:R-:W-:-:S04]  /*0b30*/  ISETP.NE.U32.AND P0, PT, RZ, UR4, PT ;  /* 0x00000004ff007c0c */ /* 0x000fc8000bf05070 */
[----:B------:R-:W-:-:S13]  /*0b40*/  ISETP.NE.AND.EX P0, PT, RZ, UR5, PT, P0 ;  /* 0x00000005ff007c0c */ /* 0x000fda000bf05300 */
[----:B------:R-:W-:Y:S05]  /*0b50*/  @!P0 BRA `(.L_x_10) ;  /* 0x00000000000c8947 */ /* 0x000fea0003800000 */
[----:B------:R-:W2:Y:S02]  /*0b60*/  LDC.64 R58, c[0x0][0x590] ;  /* 0x00016400ff3a7b82 */ /* 0x000ea40000000a00 */
[----:B--2---:R2:W5:Y:S01]  /*0b70*/  LDG.E R58, desc[UR36][R58.64] ;  /* 0x000000243a3a7981 */ /* 0x004562000c1e1900 */
[----:B------:R-:W-:Y:S05]  /*0b80*/  BRA `(.L_x_9) ;  /* 0x0000000000087947 */ /* 0x000fea0003800000 */
.L_x_10:
[----:B------:R-:W-:Y:S02]  /*0b90*/  ULDC UR4, c[0x0][0x584] ;  /* 0x0001610000047ab9 */ /* 0x000fe40000000800 */
[----:B------:R-:W-:-:S07]  /*0ba0*/  IMAD.U32 R58, RZ, RZ, UR4 ;  /* 0x00000004ff3a7e24 */ /* 0x000fce000f8e00ff */
.L_x_9:
[----:B01----:R-:W0:Y:S01]  /*0bb0*/  LDC R2, c[0x0][0x65c] ;  /* 0x00019700ff027b82 */ /* 0x003e220000000800 */
[----:B------:R-:W-:Y:S01]  /*0bc0*/  ULDC UR6, c[0x0][0x28c] ;  /* 0x0000a30000067ab9 */ /* 0x000fe20000000800 */
[----:B------:R-:W-:Y:S01]  /*0bd0*/  ISETP.NE.AND P0, PT, R8, 0x2, PT ;  /* 0x000000020800780c */ /* 0x000fe20003f05270 */
[----:B------:R-:W-:Y:S01]  /*0be0*/  UIADD3 UR6, UR6, 0x7f, URZ ;  /* 0x0000007f06067890 */ /* 0x000fe2000fffe03f */
[----:B------:R-:W-:Y:S01]  /*0bf0*/  IMAD.U32 R8, RZ, RZ, UR12 ;  /* 0x0000000cff087e24 */ /* 0x000fe2000f8e00ff */
[----:B------:R-:W-:Y:S01]  /*0c00*/  UMOV UR38, URZ ;  /* 0x0000003f00267c82 */ /* 0x000fe20008000000 */
[----:B------:R-:W-:Y:S01]  /*0c10*/  UMOV UR39, URZ ;  /* 0x0000003f00277c82 */ /* 0x000fe20008000000 */
[----:B------:R-:W-:Y:S01]  /*0c20*/  USHF.R.S32.HI UR7, URZ, 0x1f, UR6 ;  /* 0x0000001f3f077899 */ /* 0x000fe20008011406 */
[----:B------:R-:W-:-:S03]  /*0c30*/  ULDC.64 UR8, c[0x0][0x650] ;  /* 0x0001940000087ab9 */ /* 0x000fc60000000a00 */
[----:B------:R-:W-:-:S04]  /*0c40*/  ULEA.HI UR7, UR7, UR6, URZ, 0x7 ;  /* 0x0000000607077291 */ /* 0x000fc8000f8f383f */
[----:B------:R-:W-:Y:S01]  /*0c50*/  USHF.R.S32.HI UR40, URZ, 0x7, UR7 ;  /* 0x000000073f287899 */ /* 0x000fe20008011407 */
[----:B0-----:R-:W-:-:S13]  /*0c60*/  ISETP.NE.AND P1, PT, R2, 0x1, PT ;  /* 0x000000010200780c */ /* 0x001fda0003f25270 */
[----:B------:R-:W0:Y:S01]  /*0c70*/  @P1 LDC R17, c[0x0][0x10] ;  /* 0x00000400ff111b82 */ /* 0x000e220000000800 */
[----:B------:R-:W-:Y:S02]  /*0c80*/  @P1 IMAD.MOV.U32 R7, RZ, RZ, RZ ;  /* 0x000000ffff071224 */ /* 0x000fe400078e00ff */
[----:B------:R-:W-:-:S05]  /*0c90*/  @P1 IMAD.MOV.U32 R9, RZ, RZ, RZ ;  /* 0x000000ffff091224 */ /* 0x000fca00078e00ff */
[----:B------:R-:W1:Y:S01]  /*0ca0*/  @!P1 LDC R3, c[0x0][0xc] ;  /* 0x00000300ff039b82 */ /* 0x000e620000000800 */
[----:B------:R-:W-:Y:S01]  /*0cb0*/  ULDC UR4, c[0x0][0xc] ;  /* 0x0000030000047ab9 */ /* 0x000fe20000000800 */
[----:B------:R-:W-:Y:S02]  /*0cc0*/  ULDC UR5, c[0x0][0x10] ;  /* 0x0000040000057ab9 */ /* 0x000fe40000000800 */
[----:B------:R-:W-:-:S04]  /*0cd0*/  UIMAD.WIDE.U32 UR4, UR4, UR5, URZ ;  /* 0x00000005040472a5 */ /* 0x000fc8000f8e003f */
[----:B------:R-:W3:Y:S01]  /*0ce0*/  LDC R0, c[0x0][0x14] ;  /* 0x00000500ff007b82 */ /* 0x000ee20000000800 */
[----:B0-----:R-:W-:-:S04]  /*0cf0*/  @P1 IMAD.WIDE.U32 R16, R17, UR12, R6 ;  /* 0x0000000c11101c25 */ /* 0x001fc8000f8e0006 */
[----:B------:R-:W-:Y:S02]  /*0d00*/  @P1 IMAD.IADD R17, R17, 0x1, R9 ;  /* 0x0000000111111824 */ /* 0x000fe400078e0209 */
[----:B------:R-:W-:Y:S02]  /*0d10*/  IMAD.MOV.U32 R9, RZ, RZ, RZ ;  /* 0x000000ffff097224 */ /* 0x000fe400078e00ff */
[----:B-1----:R-:W-:-:S04]  /*0d20*/  @!P1 IMAD.WIDE.U32 R8, R6, R3, R8 ;  /* 0x0000000306089225 */ /* 0x002fc800078e0008 */
[----:B------:R-:W-:Y:S02]  /*0d30*/  @!P1 IMAD.MOV.U32 R16, RZ, RZ, R8 ;  /* 0x000000ffff109224 */ /* 0x000fe400078e0008 */
[----:B---3--:R-:W-:-:S04]  /*0d40*/  IMAD.WIDE.U32 R10, R0, UR4, RZ ;  /* 0x00000004000a7c25 */ /* 0x008fc8000f8e00ff */
[----:B------:R-:W-:Y:S01]  /*0d50*/  IMAD R3, R0, UR5, RZ ;  /* 0x0000000500037c24 */ /* 0x000fe2000f8e02ff */
[----:B------:R0:W-:Y:S01]  /*0d60*/  STL.64 [R1], R10 ;  /* 0x0000000a01007387 */ /* 0x0001e20000100a00 */
[----:B------:R-:W-:Y:S02]  /*0d70*/  @!P1 IMAD.MOV.U32 R17, RZ, RZ, R9 ;  /* 0x000000ffff119224 */ /* 0x000fe400078e0009 */
[----:B------:R-:W-:Y:S01]  /*0d80*/  IMAD.IADD R0, R11, 0x1, R3 ;  /* 0x000000010b007824 */ /* 0x000fe200078e0203 */
[----:B------:R-:W-:Y:S06]  /*0d90*/  @P0 BRA `(.L_x_11) ;  /* 0x0000000000200947 */ /* 0x000fec0003800000 */
[----:B------:R-:W-:Y:S01]  /*0da0*/  UISETP.GE.U32.AND UP0, UPT, UR40, 0x5, UPT ;  /* 0x000000052800788c */ /* 0x000fe2000bf06070 */
[----:B------:R-:W-:Y:S01]  /*0db0*/  IADD3 R16, P0, R16, R10, RZ ;  /* 0x0000000a10107210 */ /* 0x000fe20007f1e0ff */
[----:B------:R-:W-:Y:S01]  /*0dc0*/  UIMAD.WIDE.U32 UR4, UR40, -0x33333333, URZ ;  /* 0xcccccccd280478a5 */ /* 0x000fe2000f8e003f */
[----:B------:R-:W-:-:S03]  /*0dd0*/  UMOV UR39, URZ ;  /* 0x0000003f00277c82 */ /* 0x000fc60008000000 */
[----:B------:R-:W-:Y:S01]  /*0de0*/  USHF.R.U32.HI UR4, URZ, 0x2, UR5 ;  /* 0x000000023f047899 */ /* 0x000fe20008011605 */
[----:B------:R-:W-:-:S03]  /*0df0*/  IMAD.X R17, R0, 0x1, R17, P0 ;  /* 0x0000000100117824 */ /* 0x000fc600000e0611 */
[----:B------:R-:W-:Y:S02]  /*0e00*/  UIMAD UR38, UR4, -0x5, UR40 ;  /* 0xfffffffb042678a4 */ /* 0x000fe4000f8e0228 */
[----:B------:R-:W-:-:S12]  /*0e10*/  @UP0 ULOP3.LUT UR39, UR4, 0x1, URZ, 0xc0, !UPT ;  /* 0x0000000104270892 */ /* 0x000fd8000f8ec03f */
.L_x_11:
[----:B------:R-:W-:Y:S01]  /*0e20*/  ISETP.GE.U32.AND P0, PT, R16, UR8, PT ;  /* 0x0000000810007c0c */ /* 0x000fe2000bf06070 */
[----:B------:R-:W-:Y:S01]  /*0e30*/  IMAD.MOV.U32 R22, RZ, RZ, -0x1 ;  /* 0xffffffffff167424 */ /* 0x000fe200078e00ff */
[----:B------:R-:W-:Y:S01]  /*0e40*/  PRMT R3, RZ, 0x7610, R3 ;  /* 0x00007610ff037816 */ /* 0x000fe20000000003 */
[----:B------:R-:W-:Y:S01]  /*0e50*/  IMAD.MOV.U32 R18, RZ, RZ, -0x1 ;  /* 0xffffffffff127424 */ /* 0x000fe200078e00ff */
[----:B------:R-:W-:Y:S01]  /*0e60*/  ISETP.GE.U32.AND.EX P0, PT, R17, UR9, PT, P0 ;  /* 0x0000000911007c0c */ /* 0x000fe2000bf06100 */
[----:B------:R-:W-:-:S12]  /*0e70*/  IMAD.MOV.U32 R19, RZ, RZ, -0x1 ;  /* 0xffffffffff137424 */ /* 0x000fd800078e00ff */
[----:B------:R-:W-:Y:S05]  /*0e80*/  @P0 BRA `(.L_x_12) ;  /* 0x0000000400280947 */ /* 0x000fea0003800000 */
[----:B------:R-:W1:Y:S01]  /*0e90*/  LDC.64 R18, c[0x0][0x628] ;  /* 0x00018a00ff127b82 */ /* 0x000e620000000a00 */
[----:B------:R-:W-:Y:S02]  /*0ea0*/  IMAD.MOV.U32 R8, RZ, RZ, R16 ;  /* 0x000000ffff087224 */ /* 0x000fe400078e0010 */
[----:B------:R-:W-:-:S05]  /*0eb0*/  IMAD.MOV.U32 R9, RZ, RZ, R17 ;  /* 0x000000ffff097224 */ /* 0x000fca00078e0011 */
[----:B------:R-:W3:Y:S08]  /*0ec0*/  LDC R22, c[0x0][0x630] ;  /* 0x00018c00ff167b82 */ /* 0x000ef00000000800 */
[----:B------:R-:W4:Y:S01]  /*0ed0*/  LDC.64 R26, c[0x0][0x620] ;  /* 0x00018800ff1a7b82 */ /* 0x000f220000000a00 */
[----:B-1----:R-:W-:-:S04]  /*0ee0*/  ISETP.NE.U32.AND P0, PT, R18, RZ, PT ;  /* 0x000000ff1200720c */ /* 0x002fc80003f05070 */
[----:B------:R-:W-:-:S13]  /*0ef0*/  ISETP.NE.AND.EX P0, PT, R19, RZ, PT, P0 ;  /* 0x000000ff1300720c */ /* 0x000fda0003f05300 */
[----:B---34-:R-:W-:Y:S05]  /*0f00*/  @!P0 BRA `(.L_x_13) ;  /* 0x0000000000288947 */ /* 0x018fea0003800000 */
[----:B------:R-:W1:Y:S02]  /*0f10*/  LDC R3, c[0x0][0x634] ;  /* 0x00018d00ff037b82 */ /* 0x000e640000000800 */
[----:B-1----:R-:W-:-:S05]  /*0f20*/  IADD3 R3, P0, R16, R3, RZ ;  /* 0x0000000310037210 */ /* 0x002fca0007f1e0ff */
[----:B------:R-:W-:-:S04]  /*0f30*/  IMAD.X R15, RZ, RZ, R17, P0 ;  /* 0x000000ffff0f7224 */ /* 0x000fc800000e0611 */
[----:B------:R-:W-:-:S04]  /*0f40*/  IMAD.WIDE.U32 R8, R15, R18, RZ ;  /* 0x000000120f087225 */ /* 0x000fc800078e00ff */
[----:B0-----:R-:W-:-:S04]  /*0f50*/  IMAD.WIDE.U32 R10, P0, R3, R19, R8 ;  /* 0x00000013030a7225 */ /* 0x001fc80007800008 */
[----:B------:R-:W-:-:S04]  /*0f60*/  IMAD.WIDE.U32 R8, R3, R18, RZ ;  /* 0x0000001203087225 */ /* 0x000fc800078e00ff */
[----:B------:R-:W-:Y:S01]  /*0f70*/  IMAD.X R13, RZ, RZ, RZ, P0 ;  /* 0x000000ffff0d7224 */ /* 0x000fe200000e06ff */
[----:B------:R-:W-:Y:S01]  /*0f80*/  IADD3 RZ, P0, R9, R10, RZ ;  /* 0x0000000a09ff7210 */ /* 0x000fe20007f1e0ff */
[----:B------:R-:W-:-:S04]  /*0f90*/  IMAD.MOV.U32 R12, RZ, RZ, R11 ;  /* 0x000000ffff0c7224 */ /* 0x000fc800078e000b */
[----:B------:R-:W-:-:S08]  /*0fa0*/  IMAD.WIDE.U32.X R8, R15, R19, R12, P0 ;  /* 0x000000130f087225 */ /* 0x000fd000000e040c */
.L_x_13:
[----:B------:R-:W1:Y:S01]  /*0fb0*/  LDC.64 R30, c[0x0][0x640] ;  /* 0x00019000ff1e7b82 */ /* 0x000e620000000a00 */
[-CC-:B------:R-:W-:Y:S02]  /*0fc0*/  SHF.R.U64 R32, R8, R22.reuse, R9.reuse ;  /* 0x0000001608207219 */ /* 0x180fe40000001209 */
[----:B------:R-:W-:Y:S02]  /*0fd0*/  SHF.R.U32.HI R3, RZ, R22, R9 ;  /* 0x00000016ff037219 */ /* 0x000fe40000011609 */
[----:B0-----:R-:W-:-:S03]  /*0fe0*/  IADD3 R11, P0, RZ, -R32, RZ ;  /* 0x80000020ff0b7210 */ /* 0x001fc60007f1e0ff */
[----:B------:R-:W0:Y:S02]  /*0ff0*/  LDC R12, c[0x0][0x618] ;  /* 0x00018600ff0c7b82 */ /* 0x000e240000000800 */
[----:B------:R-:W-:Y:S02]  /*1000*/  IMAD.X R3, RZ, RZ, ~R3, P0 ;  /* 0x000000ffff037224 */ /* 0x000fe400000e0e03 */
[----:B------:R-:W-:-:S04]  /*1010*/  IMAD.WIDE.U32 R8, R11, R26, R16 ;  /* 0x0000001a0b087225 */ /* 0x000fc800078e0010 */
[----:B------:R-:W3:Y:S01]  /*1020*/  LDC R22, c[0x0][0x608] ;  /* 0x00018200ff167b82 */ /* 0x000ee20000000800 */
[----:B------:R-:W-:-:S04]  /*1030*/  IMAD R10, R3, R26, RZ ;  /* 0x0000001a030a7224 */ /* 0x000fc800078e02ff */
[----:B------:R-:W-:Y:S02]  /*1040*/  IMAD R3, R11, R27, R10 ;  /* 0x0000001b0b037224 */ /* 0x000fe400078e020a */
[----:B------:R-:W-:Y:S01]  /*1050*/  IMAD.MOV.U32 R10, RZ, RZ, -0x1 ;  /* 0xffffffffff0a7424 */ /* 0x000fe200078e00ff */
[----:B------:R-:W4:Y:S01]  /*1060*/  LDC R29, c[0x0][0x658] ;  /* 0x00019600ff1d7b82 */ /* 0x000f220000000800 */
[----:B------:R-:W-:Y:S01]  /*1070*/  IMAD.IADD R3, R9, 0x1, R3 ;  /* 0x0000000109037824 */ /* 0x000fe200078e0203 */
[----:B-1----:R-:W-:-:S04]  /*1080*/  ISETP.NE.U32.AND P0, PT, R30, RZ, PT ;  /* 0x000000ff1e00720c */ /* 0x002fc80003f05070 */
[----:B------:R-:W-:Y:S02]  /*1090*/  ISETP.NE.AND.EX P0, PT, R31, RZ, PT, P0 ;  /* 0x000000ff1f00720c */ /* 0x000fe40003f05300 */
[----:B------:R-:W1:Y:S01]  /*10a0*/  LDC R26, c[0x0][0x600] ;  /* 0x00018000ff1a7b82 */ /* 0x000e620000000800 */
[-CC-:B0-----:R-:W-:Y:S02]  /*10b0*/  SHF.R.U64 R18, R8, R12.reuse, R3.reuse ;  /* 0x0000000c08127219 */ /* 0x181fe40000001203 */
[----:B------:R-:W-:-:S05]  /*10c0*/  SHF.R.U32.HI R3, RZ, R12, R3 ;  /* 0x0000000cff037219 */ /* 0x000fca0000011603 */
[----:B------:R-:W0:Y:S01]  /*10d0*/  LDC R27, c[0x0][0x648] ;  /* 0x00019200ff1b7b82 */ /* 0x000e220000000800 */
[-CC-:B---3--:R-:W-:Y:S02]  /*10e0*/  SHF.R.U64 R34, R18, R22.reuse, R3.reuse ;  /* 0x0000001612227219 */ /* 0x188fe40000001203 */
[----:B------:R-:W-:Y:S01]  /*10f0*/  SHF.R.U32.HI R8, RZ, R22, R3 ;  /* 0x00000016ff087219 */ /* 0x000fe20000011603 */
[----:B------:R-:W-:-:S04]  /*1100*/  IMAD.MOV.U32 R22, RZ, RZ, 0x1 ;  /* 0x00000001ff167424 */ /* 0x000fc800078e00ff */
[----:B------:R-:W3:Y:S01]  /*1110*/  LDC R33, c[0x0][0x638] ;  /* 0x00018e00ff217b82 */ /* 0x000ee20000000800 */
[-CC-:B----4-:R-:W-:Y:S02]  /*1120*/  SHF.R.U64 R36, R34, R29.reuse, R8.reuse ;  /* 0x0000001d22247219 */ /* 0x190fe40000001208 */
[-C--:B------:R-:W-:Y:S02]  /*1130*/  SHF.L.U32 R3, R10, R29.reuse, RZ ;  /* 0x0000001d0a037219 */ /* 0x080fe400000006ff */
[----:B------:R-:W-:Y:S01]  /*1140*/  SHF.R.U32.HI R9, RZ, R29, R8 ;  /* 0x0000001dff097219 */ /* 0x000fe20000011608 */
[----:B------:R-:W-:Y:S01]  /*1150*/  IMAD.MOV.U32 R8, RZ, RZ, R36 ;  /* 0x000000ffff087224 */ /* 0x000fe200078e0024 */
[----:B------:R-:W-:Y:S01]  /*1160*/  LOP3.LUT R15, RZ, R3, RZ, 0x33, !PT ;  /* 0x00000003ff0f7212 */ /* 0x000fe200078e33ff */
[----:B------:R-:W4:Y:S01]  /*1170*/  LDC R28, c[0x0][0x610] ;  /* 0x00018400ff1c7b82 */ /* 0x000f220000000800 */
[----:B------:R-:W-:Y:S05]  /*1180*/  @!P0 BRA `(.L_x_14) ;  /* 0x0000000000288947 */ /* 0x000fea0003800000 */
[----:B------:R-:W2:Y:S02]  /*1190*/  LDC R3, c[0x0][0x64c] ;  /* 0x00019300ff037b82 */ /* 0x000ea40000000800 */
[----:B--2---:R-:W-:-:S05]  /*11a0*/  IADD3 R3, P0, R36, R3, RZ ;  /* 0x0000000324037210 */ /* 0x004fca0007f1e0ff */
[----:B------:R-:W-:-:S04]  /*11b0*/  IMAD.X R19, RZ, RZ, R9, P0 ;  /* 0x000000ffff137224 */ /* 0x000fc800000e0609 */
[----:B------:R-:W-:-:S04]  /*11c0*/  IMAD.WIDE.U32 R8, R19, R30, RZ ;  /* 0x0000001e13087225 */ /* 0x000fc800078e00ff */
[----:B------:R-:W-:-:S04]  /*11d0*/  IMAD.WIDE.U32 R10, P0, R3, R31, R8 ;  /* 0x0000001f030a7225 */ /* 0x000fc80007800008 */
[----:B------:R-:W-:-:S04]  /*11e0*/  IMAD.WIDE.U32 R8, R3, R30, RZ ;  /* 0x0000001e03087225 */ /* 0x000fc800078e00ff */
[----:B------:R-:W-:Y:S01]  /*11f0*/  IMAD.X R13, RZ, RZ, RZ, P0 ;  /* 0x000000ffff0d7224 */ /* 0x000fe200000e06ff */
[----:B------:R-:W-:Y:S01]  /*1200*/  IADD3 RZ, P0, R9, R10, RZ ;  /* 0x0000000a09ff7210 */ /* 0x000fe20007f1e0ff */
[----:B------:R-:W-:-:S04]  /*1210*/  IMAD.MOV.U32 R12, RZ, RZ, R11 ;  /* 0x000000ffff0c7224 */ /* 0x000fc800078e000b */
[----:B------:R-:W-:-:S08]  /*1220*/  IMAD.WIDE.U32.X R8, R19, R31, R12, P0 ;  /* 0x0000001f13087225 */ /* 0x000fd000000e040c */
.L_x_14:
[----:B0-----:R-:W-:Y:S01]  /*1230*/  SHF.R.U64 R7, R8, R27, R9 ;  /* 0x0000001b08077219 */ /* 0x001fe20000001209 */
[----:B-1----:R-:W-:Y:S01]  /*1240*/  VIADD R9, R26, 0xffffffff ;  /* 0xffffffff1a097836 */ /* 0x002fe20000000000 */
[----:B------:R-:W-:Y:S01]  /*1250*/  SHF.L.U32 R3, R22, R29, RZ ;  /* 0x0000001d16037219 */ /* 0x000fe200000006ff */
[----:B------:R-:W-:Y:S01]  /*1260*/  @P1 IMAD R21, R25, R24, R6 ;  /* 0x0000001819151224 */ /* 0x000fe200078e0206 */
[----:B------:R-:W-:Y:S01]  /*1270*/  LOP3.LUT R8, R34, R15, RZ, 0xc0, !PT ;  /* 0x0000000f22087212 */ /* 0x000fe200078ec0ff */
[----:B------:R-:W-:Y:S02]  /*1280*/  IMAD.MOV R10, RZ, RZ, -R7 ;  /* 0x000000ffff0a7224 */ /* 0x000fe400078e0a07 */
[----:B------:R-:W-:Y:S02]  /*1290*/  IMAD.MOV.U32 R6, RZ, RZ, 0x1 ;  /* 0x00000001ff067424 */ /* 0x000fe400078e00ff */
[----:B------:R-:W-:Y:S01]  /*12a0*/  IMAD R8, R3, R7, R8 ;  /* 0x0000000703087224 */ /* 0x000fe200078e0208 */
[----:B------:R-:W-:Y:S01]  /*12b0*/  LOP3.LUT R7, R18, R9, RZ, 0xc0, !PT ;  /* 0x0000000912077212 */ /* 0x000fe200078ec0ff */
[----:B---3--:R-:W-:-:S02]  /*12c0*/  IMAD R3, R10, R33, R36 ;  /* 0x000000210a037224 */ /* 0x008fc400078e0224 */
[----:B----4-:R-:W-:Y:S02]  /*12d0*/  IMAD R22, R8, R28, R21 ;  /* 0x0000001c08167224 */ /* 0x010fe400078e0215 */
[----:B------:R-:W-:Y:S01]  /*12e0*/  IMAD R7, R3, R26, R7 ;  /* 0x0000001a03077224 */ /* 0x000fe200078e0207 */
[----:B------:R-:W-:Y:S01]  /*12f0*/  PRMT R3, R6, 0x7610, R3 ;  /* 0x0000761006037816 */ /* 0x000fe20000000003 */
[----:B------:R-:W-:-:S03]  /*1300*/  IMAD.MOV.U32 R19, RZ, RZ, R32 ;  /* 0x000000ffff137224 */ /* 0x000fc600078e0020 */
[----:B------:R-:W-:Y:S02]  /*1310*/  SEL R18, R7, R22, !P1 ;  /* 0x0000001607127207 */ /* 0x000fe40004800000 */
[----:B------:R-:W-:-:S07]  /*1320*/  SEL R22, R22, R7, !P1 ;  /* 0x0000000716167207 */ /* 0x000fce0004800000 */
.L_x_12:
[----:B------:R-:W-:Y:S05]  /*1330*/  @!P3 BRA `(.L_x_15) ;  /* 0x00000000000cb947 */ /* 0x000fea0003800000 */
[----:B------:R-:W-:Y:S01]  /*1340*/  UCGABAR_WAIT ;  /* 0x0000000000007dc7 */ /* 0x000fe20008000000 */
[----:B------:R-:W-:Y:S01]  /*1350*/  CCTL.IVALL ;  /* 0x00000000ff00798f */ /* 0x000fe20002000000 */
[----:B------:R-:W-:Y:S05]  /*1360*/  BRA `(.L_x_16) ;  /* 0x0000000000047947 */ /* 0x000fea0003800000 */
.L_x_15:
[----:B------:R-:W-:Y:S06]  /*1370*/  BAR.SYNC.DEFER_BLOCKING 0x0 ;  /* 0x0000000000007b1d */ /* 0x000fec0000010000 */
.L_x_16:
[----:B------:R-:W-:Y:S05]  /*1380*/  @!P2 BRA `(.L_x_17) ;  /* 0x0000003800d8a947 */ /* 0x000fea0003800000 */
[----:B------:R-:W-:-:S13]  /*1390*/  ISETP.GT.U32.AND P0, PT, R35, 0x1, PT ;  /* 0x000000012300780c */ /* 0x000fda0003f04070 */
[----:B------:R-:W-:Y:S05]  /*13a0*/  @P0 EXIT ;  /* 0x000000000000094d */ /* 0x000fea0003800000 */
.L_x_18:
[----:B------:R-:W-:-:S08]  /*13b0*/  NOP ;  /* 0x0000000000007918 */ /* 0x000fd00000000000 */
[----:B------:R-:W1:Y:S02]  /*13c0*/  USETMAXREG.TRY_ALLOC.CTAPOOL UP0, 0xe8 ;  /* 0x000000e8000079c8 */ /* 0x000e640008000600 */
[----:B-1----:R-:W-:-:S13]  /*13d0*/  PLOP3.LUT P0, PT, PT, PT, UP0, 0x80, 0x0 ;  /* 0x000000000000781c */ /* 0x002fda0003f0f008 */
[----:B------:R-:W-:Y:S05]  /*13e0*/  @!P0 BRA `(.L_x_18) ;  /* 0xfffffffc00f08947 */ /* 0x000fea000383ffff */
[----:B------:R-:W-:-:S13]  /*13f0*/  LOP3.LUT P0, RZ, R3, 0xff, RZ, 0xc0, !PT ;  /* 0x000000ff03ff7812 */ /* 0x000fda000780c0ff */
[----:B------:R-:W-:Y:S05]  /*1400*/  @!P0 EXIT ;  /* 0x000000000000894d */ /* 0x000fea0003800000 */
[----:B------:R-:W3:Y:S01]  /*1410*/  LDL.64 R12, [R1] ;  /* 0x00000000010c7983 */ /* 0x000ee20000100a00 */
[----:B------:R-:W1:Y:S01]  /*1420*/  S2UR UR4, SR_CgaCtaId ;  /* 0x00000000000479c3 */ /* 0x000e620000008800 */
[CC--:B------:R-:W-:Y:S01]  /*1430*/  LEA.HI R3, R20.reuse, R5.reuse, RZ, 0x2 ;  /* 0x0000000514037211 */ /* 0x0c0fe200078f10ff */
[----:B------:R-:W-:Y:S01]  /*1440*/  UMOV UR41, 0x400 ;  /* 0x0000040000297882 */ /* 0x000fe20000000000 */
[----:B------:R-:W-:Y:S01]  /*1450*/  UISETP.LT.AND UP0, UPT, UR40, 0x1, UPT ;  /* 0x000000012800788c */ /* 0x000fe2000bf01270 */
[----:B------:R-:W-:Y:S01]  /*1460*/  LEA.HI R20, R20, R5, RZ, 0x5 ;  /* 0x0000000514147211 */ /* 0x000fe200078f28ff */
[----:B------:R-:W-:Y:S01]  /*1470*/  UIADD3 UR5, UR43, -0x1, URZ ;  /* 0xffffffff2b057890 */ /* 0x000fe2000fffe03f */
[----:B------:R-:W-:Y:S01]  /*1480*/  LOP3.LUT R4, R3, 0xfffffffc, RZ, 0xc0, !PT ;  /* 0xfffffffc03047812 */ /* 0x000fe200078ec0ff */
[----:B------:R-:W-:Y:S01]  /*1490*/  USEL UR42, UR40, 0x1, UP0 ;  /* 0x00000001282a7887 */ /* 0x000fe20008000000 */
[----:B------:R-:W4:Y:S01]  /*14a0*/  LDC R65, c[0x0][0x658] ;  /* 0x00019600ff417b82 */ /* 0x000f220000000800 */
[--C-:B------:R-:W-:Y:S01]  /*14b0*/  SHF.R.S32.HI R60, RZ, 0x2, R3.reuse ;  /* 0x00000002ff3c7819 */ /* 0x100fe20000011403 */
[----:B------:R-:W-:Y:S01]  /*14c0*/  UISETP.NE.AND UP0, UPT, UR5, URZ, UPT ;  /* 0x0000003f0500728c */ /* 0x000fe2000bf05270 */
[----:B------:R-:W-:Y:S01]  /*14d0*/  SHF.R.S32.HI R3, RZ, 0x1f, R3 ;  /* 0x0000001fff037819 */ /* 0x000fe20000011403 */
[----:B------:R-:W-:Y:S01]  /*14e0*/  IMAD.IADD R4, R5, 0x1, -R4 ;  /* 0x0000000105047824 */ /* 0x000fe200078e0a04 */
[----:B------:R-:W-:Y:S01]  /*14f0*/  ULDC UR8, c[0x0][0x284] ;  /* 0x0000a10000087ab9 */ /* 0x000fe20000000800 */
[----:B------:R-:W-:Y:S01]  /*1500*/  IMAD.MOV.U32 R8, RZ, RZ, -0x1 ;  /* 0xffffffffff087424 */ /* 0x000fe200078e00ff */
[----:B------:R-:W-:Y:S01]  /*1510*/  LEA.HI R3, R3, R60, RZ, 0x3 ;  /* 0x0000003c03037211 */ /* 0x000fe200078f18ff */
[----:B------:R-:W2:Y:S01]  /*1520*/  LDC.64 R6, c[0x0][0x5c8] ;  /* 0x00017200ff067b82 */ /* 0x000ea20000000a00 */
[----:B------:R-:W-:Y:S01]  /*1530*/  USEL UR7, URZ, 0x1, UP0 ;  /* 0x000000013f077887 */ /* 0x000fe20008000000 */
[----:B0-----:R-:W-:Y:S01]  /*1540*/  IMAD.MOV.U32 R10, RZ, RZ, 0x1 ;  /* 0x00000001ff0a7424 */ /* 0x001fe200078e00ff */
[----:B------:R-:W-:Y:S01]  /*1550*/  LOP3.LUT R3, R3, 0xfffffff8, RZ, 0xc0, !PT ;  /* 0xfffffff803037812 */ /* 0x000fe200078ec0ff */
[----:B------:R-:W-:Y:S01]  /*1560*/  IMAD.SHL.U32 R62, R4, 0x2, RZ ;  /* 0x00000002043e7824 */ /* 0x000fe200078e00ff */
[----:B------:R-:W-:Y:S01]  /*1570*/  LOP3.LUT R74, R23, 0x1, RZ, 0xfc, !PT ;  /* 0x00000001174a7812 */ /* 0x000fe200078efcff */
[----:B------:R-:W-:Y:S01]  /*1580*/  USHF.L.U32 UR47, UR40, 0x1, URZ ;  /* 0x00000001282f7899 */ /* 0x000fe2000800063f */
[----:B------:R-:W-:Y:S01]  /*1590*/  IMAD.U32 R75, RZ, RZ, UR7 ;  /* 0x00000007ff4b7e24 */ /* 0x000fe2000f8e00ff */
[----:B------:R-:W0:Y:S01]  /*15a0*/  LDC R67, c[0x0][0x288] ;  /* 0x0000a200ff437b82 */ /* 0x000e220000000800 */
[----:B-1----:R-:W-:Y:S01]  /*15b0*/  ULEA UR41, UR4, UR41, 0x18 ;  /* 0x0000002904297291 */ /* 0x002fe2000f8ec03f */
[----:B------:R-:W-:Y:S01]  /*15c0*/  IMAD.IADD R60, R60, 0x1, -R3 ;  /* 0x000000013c3c7824 */ /* 0x000fe200078e0a03 */
[----:B------:R-:W-:Y:S01]  /*15d0*/  USHF.L.U32 UR4, UR5, 0x3, URZ ;  /* 0x0000000305047899 */ /* 0x000fe2000800063f */
[----:B------:R-:W-:Y:S01]  /*15e0*/  SHF.R.S32.HI R3, RZ, 0x5, R20 ;  /* 0x00000005ff037819 */ /* 0x000fe20000011414 */
[----:B------:R-:W-:Y:S01]  /*15f0*/  UIADD3 UR5, UR41, 0x180, URZ ;  /* 0x0000018029057890 */ /* 0x000fe2000fffe03f */
[----:B------:R-:W-:Y:S01]  /*1600*/  SHF.R.S32.HI R63, RZ, 0x1f, R62 ;  /* 0x0000001fff3f7819 */ /* 0x000fe2000001143e */
[----:B------:R-:W-:Y:S01]  /*1610*/  UIADD3 UR6, UR41, 0x14180, URZ ;  /* 0x0001418029067890 */ /* 0x000fe2000fffe03f */
[----:B------:R-:W1:Y:S01]  /*1620*/  LDC R68, c[0x0][0x600] ;  /* 0x00018000ff447b82 */ /* 0x000e620000000800 */
[--C-:B------:R-:W-:Y:S01]  /*1630*/  SHF.R.S32.HI R61, RZ, 0x1f, R60.reuse ;  /* 0x0000001fff3d7819 */ /* 0x100fe2000001143c */
[----:B------:R-:W-:Y:S01]  /*1640*/  USHF.R.U32.HI UR5, URZ, 0x4, UR5 ;  /* 0x000000043f057899 */ /* 0x000fe20008011605 */
[C-C-:B------:R-:W-:Y:S01]  /*1650*/  IMAD R70, R3.reuse, -0x10, -R60.reuse ;  /* 0xfffffff003467824 */ /* 0x140fe200078e0a3c */
[----:B------:R-:W-:Y:S01]  /*1660*/  USHF.R.U32.HI UR6, URZ, 0x4, UR6 ;  /* 0x000000043f067899 */ /* 0x000fe20008011606 */
[-C--:B----4-:R-:W-:Y:S01]  /*1670*/  SHF.L.U32 R8, R8, R65.reuse, RZ ;  /* 0x0000004108087219 */ /* 0x090fe200000006ff */
[----:B------:R-:W-:Y:S01]  /*1680*/  UIADD3 UR48, UR41, 0x60, URZ ;  /* 0x0000006029307890 */ /* 0x000fe2000fffe03f */
[----:B------:R-:W-:Y:S01]  /*1690*/  IMAD.WIDE R60, R3, 0x10, R60 ;  /* 0x00000010033c7825 */ /* 0x000fe200078e023c */
[----:B------:R-:W-:Y:S01]  /*16a0*/  ULOP3.LUT UR4, UR4, 0x8, URZ, 0xc0, !UPT ;  /* 0x0000000804047892 */ /* 0x000fe2000f8ec03f */
[----:B------:R-:W-:Y:S01]  /*16b0*/  SHF.L.U32 R65, R10, R65, RZ ;  /* 0x000000410a417219 */ /* 0x000fe200000006ff */
[----:B------:R-:W-:Y:S01]  /*16c0*/  ULOP3.LUT UR5, UR5, 0x3fff, URZ, 0xc0, !UPT ;  /* 0x00003fff05057892 */ /* 0x000fe2000f8ec03f */
[C---:B--2---:R-:W-:Y:S01]  /*16d0*/  SHF.L.U64.HI R64, R6.reuse, 0x3, R7 ;  /* 0x0000000306407819 */ /* 0x044fe20000010207 */
[----:B------:R-:W-:Y:S01]  /*16e0*/  ULOP3.LUT UR6, UR6, 0x3fff, URZ, 0xc0, !UPT ;  /* 0x00003fff06067892 */ /* 0x000fe2000f8ec03f */
[----:B------:R-:W-:Y:S01]  /*16f0*/  IMAD.SHL.U32 R59, R6, 0x8, RZ ;  /* 0x00000008063b7824 */ /* 0x000fe200078e00ff */
[----:B------:R-:W-:Y:S01]  /*1700*/  LOP3.LUT R69, RZ, R8, RZ, 0x33, !PT ;  /* 0x00000008ff457212 */ /* 0x000fe200078e33ff */
[----:B------:R-:W-:Y:S01]  /*1710*/  VIADD R70, R70, UR8 ;  /* 0x0000000846467c36 */ /* 0x000fe20008000000 */
[----:B------:R-:W-:Y:S01]  /*1720*/  UIADD3 UR42, -UR42, UR40, URZ ;  /* 0x000000282a2a7290 */ /* 0x000fe2000fffe13f */
[----:B0-----:R-:W-:Y:S01]  /*1730*/  IMAD R67, R4, -0x2, R67 ;  /* 0xfffffffe04437824 */ /* 0x001fe200078e0243 */
[----:B------:R-:W-:-:S02]  /*1740*/  ULEA UR43, UR43, UR48, 0x3 ;  /* 0x000000302b2b7291 */ /* 0x000fc4000f8e183f */
[----:B------:R-:W-:Y:S02]  /*1750*/  ULOP3.LUT UR49, UR4, 0x8, URZ, 0x3c, !UPT ;  /* 0x0000000804317892 */ /* 0x000fe4000f8e3c3f */
[----:B------:R-:W-:Y:S01]  /*1760*/  ULOP3.LUT UR44, UR4, 0x18, URZ, 0x3c, !UPT ;  /* 0x00000018042c7892 */ /* 0x000fe2000f8e3c3f */
[----:B-1----:R-:W-:Y:S01]  /*1770*/  VIADD R68, R68, 0xffffffff ;  /* 0xffffffff44447836 */ /* 0x002fe20000000000 */
[----:B------:R-:W-:Y:S02]  /*1780*/  ULOP3.LUT UR45, UR5, 0x10000, URZ, 0xfc, !UPT ;  /* 0x00010000052d7892 */ /* 0x000fe4000f8efc3f */
[----:B------:R-:W-:Y:S01]  /*1790*/  ULOP3.LUT UR46, UR6, 0x10000, URZ, 0xfc, !UPT ;  /* 0x00010000062e7892 */ /* 0x000fe2000f8efc3f */
[----:B---3--:R-:W-:-:S11]  /*17a0*/  SHF.L.U64.HI R66, R12, 0x1, R0 ;  /* 0x000000010c427819 */ /* 0x008fd60000010200 */
.L_x_102:
[----:B------:R-:W-:-:S04]  /*17b0*/  SHF.L.U32 R0, R75, 0x1f, RZ ;  /* 0x0000001f4b007819 */ /* 0x000fc800000006ff */
[----:B------:R-:W0:Y:S02]  /*17c0*/  SYNCS.PHASECHK.TRANS64.TRYWAIT P0, [UR43+-0x8], R0 ;  /* 0xfffff800ff0075a7 */ /* 0x000e24000800016b */
[----:B01-345:R-:W-:Y:S05]  /*17d0*/  @!P0 BRA `(.L_x_19) ;  /* 0x00000048001c8947 */ /* 0x03bfea0003800000 */
.L_x_125:
[----:B------:R-:W-:Y:S02]  /*17e0*/  ULDC UR4, c[0x0][0x28c] ;  /* 0x0000a30000047ab9 */ /* 0x000fe40000000800 */
[----:B------:R-:W-:-:S13]  /*17f0*/  ISETP.LT.AND P0, PT, RZ, UR4, PT ;  /* 0x00000004ff007c0c */ /* 0x000fda000bf01270 */
[----:B------:R-:W-:Y:S05]  /*1800*/  @P0 BRA `(.L_x_20) ;  /* 0x0000000000400947 */ /* 0x000fea0003800000 */
[----:B0-----:R-:W-:Y:S01]  /*1810*/  MOV R0, 0x0 ;  /* 0x0000000000007802 */ /* 0x001fe20000000f00 */
[----:B------:R-:W-:Y:S01]  /*1820*/  ULDC.64 UR4, c[0x4][0x68] ;  /* 0x01001a0000047ab9 */ /* 0x000fe20000000a00 */
[----:B------:R-:W-:Y:S01]  /*1830*/  ULDC.64 UR6, c[0x4][0x8] ;  /* 0x0100020000067ab9 */ /* 0x000fe20000000a00 */
[----:B------:R-:W-:Y:S01]  /*1840*/  IMAD.U32 R4, RZ, RZ, UR4 ;  /* 0x00000004ff047e24 */ /* 0x000fe2000f8e00ff */
[----:B------:R0:W1:Y:S01]  /*1850*/  LDC.64 R14, c[0x4][R0] ;  /* 0x01000000000e7b82 */ /* 0x0000620000000a00 */
[----:B------:R-:W-:Y:S01]  /*1860*/  IMAD.U32 R5, RZ, RZ, UR5 ;  /* 0x00000005ff057e24 */ /* 0x000fe2000f8e00ff */
[----:B------:R-:W-:Y:S01]  /*1870*/  ULDC.64 UR4, c[0x4][0x70] ;  /* 0x01001c0000047ab9 */ /* 0x000fe20000000a00 */
[----:B------:R-:W-:Y:S02]  /*1880*/  IMAD.U32 R10, RZ, RZ, UR6 ;  /* 0x00000006ff0a7e24 */ /* 0x000fe4000f8e00ff */
[----:B------:R-:W-:Y:S02]  /*1890*/  IMAD.U32 R6, RZ, RZ, UR4 ;  /* 0x00000004ff067e24 */ /* 0x000fe4000f8e00ff */
[----:B------:R-:W-:-:S02]  /*18a0*/  IMAD.U32 R7, RZ, RZ, UR5 ;  /* 0x00000005ff077e24 */ /* 0x000fc4000f8e00ff */
[----:B------:R-:W-:Y:S02]  /*18b0*/  IMAD.U32 R11, RZ, RZ, UR7 ;  /* 0x00000007ff0b7e24 */ /* 0x000fe4000f8e00ff */
[----:B------:R-:W-:Y:S02]  /*18c0*/  IMAD.MOV.U32 R8, RZ, RZ, 0x1e1 ;  /* 0x000001e1ff087424 */ /* 0x000fe400078e00ff */
[----:B------:R-:W-:Y:S02]  /*18d0*/  IMAD.MOV.U32 R12, RZ, RZ, 0x1 ;  /* 0x00000001ff0c7424 */ /* 0x000fe400078e00ff */
[----:B0-----:R-:W-:-:S07]  /*18e0*/  IMAD.MOV.U32 R13, RZ, RZ, RZ ;  /* 0x000000ffff0d7224 */ /* 0x001fce00078e00ff */
[----:B------:R-:W-:-:S07]  /*18f0*/  LEPC R20, `(.L_x_20) ;  /* 0x000000001014794e */ /* 0x000fce0000000000 */
[----:B-1---5:R-:W-:Y:S05]  /*1900*/  CALL.ABS.NOINC R14 ;  /* 0x000000000e007343 */ /* 0x022fea0003c00000 */
.L_x_20:
[----:B------:R-:W-:-:S13]  /*1910*/  ISETP.NE.AND P0, PT, R74, 0x3, PT ;  /* 0x000000034a00780c */ /* 0x000fda0003f05270 */
[----:B------:R-:W-:Y:S05]  /*1920*/  @!P0 BRA `(.L_x_21) ;  /* 0x0000000000048947 */ /* 0x000fea0003800000 */
[----:B------:R-:W-:Y:S01]  /*1930*/  BPT.TRAP 0x1 ;  /* 0x000000040000795c */ /* 0x000fe20000300000 */
.L_x_21:
[----:B0-----:R-:W-:Y:S02]  /*1940*/  IMAD.U32 R3, RZ, RZ, UR38 ;  /* 0x00000026ff037e24 */ /* 0x001fe4000f8e00ff */
[----:B------:R-:W-:-:S03]  /*1950*/  IMAD.U32 R0, RZ, RZ, UR39 ;  /* 0x00000027ff007e24 */ /* 0x000fc6000f8e00ff */
[----:B------:R-:W-:Y:S02]  /*1960*/  LEA R3, R3, UR41, 0x3 ;  /* 0x0000002903037c11 */ /* 0x000fe4000f8e18ff */
[----:B------:R-:W-:-:S04]  /*1970*/  SHF.L.U32 R0, R0, 0x1f, RZ ;  /* 0x0000001f00007819 */ /* 0x000fc800000006ff */
[----:B------:R0:W1:Y:S01]  /*1980*/  SYNCS.PHASECHK.TRANS64.TRYWAIT P1, [R3+URZ], R0 ;  /* 0x00000000030075a7 */ /* 0x000062000802017f */
[----:B------:R-:W-:Y:S05]  /*1990*/  @!P0 BRA `(.L_x_22) ;  /* 0x0000000000048947 */ /* 0x000fea0003800000 */
[----:B------:R-:W-:Y:S01]  /*19a0*/  BPT.TRAP 0x1 ;  /* 0x000000040000795c */ /* 0x000fe20000300000 */
.L_x_22:
[----:B-1----:R-:W-:Y:S05]  /*19b0*/  @P1 BRA `(.L_x_23) ;  /* 0x0000000000081947 */ /* 0x002fea0003800000 */
[----:B------:R-:W1:Y:S02]  /*19c0*/  SYNCS.PHASECHK.TRANS64.TRYWAIT P1, [R3+URZ], R0 ;  /* 0x00000000030075a7 */ /* 0x000e64000802017f */
[----:B-1----:R-:W-:Y:S05]  /*19d0*/  @!P1 BRA `(.L_x_24) ;  /* 0x0000004400b49947 */ /* 0x002fea0003800000 */
.L_x_23:
[----:B------:R-:W-:Y:S05]  /*19e0*/  WARPSYNC.ALL ;  /* 0x0000000000007948 */ /* 0x000fea0003800000 */
[----:B------:R-:W-:Y:S01]  /*19f0*/  ULEA UR8, UR38, UR45, 0xa ;  /* 0x0000002d26087291 */ /* 0x000fe2000f8e503f */
[----:B------:R-:W-:Y:S01]  /*1a00*/  WARPGROUP.ARRIVE ;  /* 0x00000000000079c5 */ /* 0x000fe20000000000 */
[----:B------:R-:W-:Y:S01]  /*1a10*/  ULEA UR9, UR38, UR46, 0xa ;  /* 0x0000002e26097291 */ /* 0x000fe2000f8e503f */
[----:B01----:R-:W-:Y:S01]  /*1a20*/  IMAD.U32 R0, RZ, RZ, UR42 ;  /* 0x0000002aff007e24 */ /* 0x003fe2000f8e00ff */
[----:B------:R-:W-:Y:S01]  /*1a30*/  UMOV UR5, 0x40000040 ;  /* 0x4000004000057882 */ /* 0x000fe20000000000 */
[----:B------:R-:W-:-:S02]  /*1a40*/  UMOV UR7, 0x40000040 ;  /* 0x4000004000077882 */ /* 0x000fc40000000000 */
[----:B------:R-:W-:Y:S01]  /*1a50*/  UMOV UR4, UR8 ;  /* 0x0000000800047c82 */ /* 0x000fe20008000000 */
[----:B------:R-:W-:Y:S01]  /*1a60*/  ISETP.GE.AND P1, PT, R0, 0x1, PT ;  /* 0x000000010000780c */ /* 0x000fe20003f26270 */
[----:B------:R-:W-:Y:S02]  /*1a70*/  UMOV UR6, UR9 ;  /* 0x0000000900067c82 */ /* 0x000fe40008000000 */
[----:B------:R-:W-:Y:S01]  /*1a80*/  HGMMA.64x64x16.F32.BF16 R24, gdesc[UR4], RZ, !UPT, gsb0 ;  /* 0x00e00000041879f0 */ /* 0x000fe2000c0018ff */
[----:B------:R-:W-:Y:S02]  /*1a90*/  UIADD3 UR4, UR8, 0x2, URZ ;  /* 0x0000000208047890 */ /* 0x000fe4000fffe03f */
[----:B------:R-:W-:Y:S01]  /*1aa0*/  UIADD3 UR6, UR9, 0x2, URZ ;  /* 0x0000000209067890 */ /* 0x000fe2000fffe03f */
[----:B------:R-:W-:Y:S01]  /*1ab0*/  UMOV UR5, 0x40000040 ;  /* 0x4000004000057882 */ /* 0x000fe20000000000 */
[----:B------:R-:W-:Y:S01]  /*1ac0*/  UMOV UR7, 0x40000040 ;  /* 0x4000004000077882 */ /* 0x000fe20000000000 */
[----:B------:R-:W-:-:S02]  /*1ad0*/  WARPGROUP.DEPBAR.LE gsb0, 0x0 ;  /* 0x00008000000079c5 */ /* 0x000fc40000010000 */
[----:B------:R-:W-:-:S06]  /*1ae0*/  WARPGROUP.ARRIVE ;  /* 0x00000000000079c5 */ /* 0x000fcc0000000000 */
[----:B------:R-:W-:Y:S01]  /*1af0*/  HGMMA.64x64x16.F32.BF16 R24, gdesc[UR4], R24, gsb0 ;  /* 0x00e00000041879f0 */ /* 0x000fe20008001818 */
[----:B------:R-:W-:Y:S02]  /*1b00*/  UIADD3 UR4, UR8, 0x4, URZ ;  /* 0x0000000408047890 */ /* 0x000fe4000fffe03f */
[----:B------:R-:W-:Y:S01]  /*1b10*/  UIADD3 UR6, UR9, 0x4, URZ ;  /* 0x0000000409067890 */ /* 0x000fe2000fffe03f */
[----:B------:R-:W-:Y:S01]  /*1b20*/  UMOV UR5, 0x40000040 ;  /* 0x4000004000057882 */ /* 0x000fe20000000000 */
[----:B------:R-:W-:Y:S01]  /*1b30*/  UMOV UR7, 0x40000040 ;  /* 0x4000004000077882 */ /* 0x000fe20000000000 */
[----:B------:R-:W-:Y:S02]  /*1b40*/  WARPGROUP.DEPBAR.LE gsb0, 0x0 ;  /* 0x00008000000079c5 */ /* 0x000fe40000010000 */
        /* <DEDUP_REMOVED lines=36> */
[----:B------:R-:W-:Y:S03]  /*1d90*/  HGMMA.64x64x16.F32.BF16 R24, gdesc[UR4], R24, gsb0 ;  /* 0x00e00000041879f0 */ /* 0x000fe60008001818 */
[----:B------:R-:W-:Y:S02]  /*1da0*/  WARPGROUP.DEPBAR.LE gsb0, 0x0 ;  /* 0x00008000000079c5 */ /* 0x000fe40000010000 */
[----:B------:R-:W-:Y:S05]  /*1db0*/  @!P1 BRA `(.L_x_25) ;  /* 0x0000000400849947 */ /* 0x000fea0003800000 */
[----:B------:R-:W-:Y:S01]  /*1dc0*/  UIADD3 UR8, UR38, 0x1, URZ ;  /* 0x0000000126087890 */ /* 0x000fe2000fffe03f */
[----:B------:R-:W-:Y:S02]  /*1dd0*/  IMAD.U32 R0, RZ, RZ, UR42 ;  /* 0x0000002aff007e24 */ /* 0x000fe4000f8e00ff */
[----:B------:R-:W-:Y:S01]  /*1de0*/  IMAD.U32 R3, RZ, RZ, UR38 ;  /* 0x00000026ff037e24 */ /* 0x000fe2000f8e00ff */
[----:B------:R-:W-:-:S04]  /*1df0*/  UISETP.NE.AND UP0, UPT, UR8, 0x5, UPT ;  /* 0x000000050800788c */ /* 0x000fc8000bf05270 */
[----:B------:R-:W-:Y:S02]  /*1e00*/  USEL UR4, URZ, 0x1, UP0 ;  /* 0x000000013f047887 */ /* 0x000fe40008000000 */
[----:B------:R-:W-:Y:S02]  /*1e10*/  USEL UR8, UR8, URZ, UP0 ;  /* 0x0000003f08087287 */ /* 0x000fe40008000000 */
[----:B------:R-:W-:-:S06]  /*1e20*/  ULOP3.LUT UR4, UR39, UR4, URZ, 0x3c, !UPT ;  /* 0x0000000427047292 */ /* 0x000fcc000f8e3c3f */
[----:B------:R-:W-:-:S07]  /*1e30*/  IMAD.U32 R6, RZ, RZ, UR4 ;  /* 0x00000004ff067e24 */ /* 0x000fce000f8e00ff */
.L_x_32:
[----:B------:R-:W-:Y:S05]  /*1e40*/  @!P0 BRA `(.L_x_26) ;  /* 0x0000000000048947 */ /* 0x000fea0003800000 */
[----:B------:R-:W-:Y:S01]  /*1e50*/  BPT.TRAP 0x1 ;  /* 0x000000040000795c */ /* 0x000fe20000300000 */
.L_x_26:
[----:B------:R-:W-:Y:S01]  /*1e60*/  ULEA UR4, UR8, UR41, 0x3 ;  /* 0x0000002908047291 */ /* 0x000fe2000f8e183f */
[----:B------:R-:W-:-:S08]  /*1e70*/  SHF.L.U32 R4, R6, 0x1f, RZ ;  /* 0x0000001f06047819 */ /* 0x000fd000000006ff */
[----:B------:R0:W1:Y:S01]  /*1e80*/  SYNCS.PHASECHK.TRANS64.TRYWAIT P1, [UR4], R4 ;  /* 0x00000004ff0075a7 */ /* 0x0000620008020144 */
[----:B------:R-:W-:Y:S05]  /*1e90*/  @!P0 BRA `(.L_x_27) ;  /* 0x0000000000048947 */ /* 0x000fea0003800000 */
[----:B------:R-:W-:Y:S01]  /*1ea0*/  BPT.TRAP 0x1 ;  /* 0x000000040000795c */ /* 0x000fe20000300000 */
.L_x_27:
[----:B-1----:R-:W-:Y:S05]  /*1eb0*/  @P1 BRA `(.L_x_28) ;  /* 0x0000000000081947 */ /* 0x002fea0003800000 */
[----:B------:R-:W1:Y:S02]  /*1ec0*/  SYNCS.PHASECHK.TRANS64.TRYWAIT P1, [UR4], R4 ;  /* 0x00000004ff0075a7 */ /* 0x000e640008020144 */
[----:B-1----:R-:W-:Y:S05]  /*1ed0*/  @!P1 BRA `(.L_x_29) ;  /* 0x0000004000889947 */ /* 0x002fea0003800000 */
.L_x_28:
[----:B------:R-:W-:Y:S01]  /*1ee0*/  ULEA UR9, UR8, UR45, 0xa ;  /* 0x0000002d08097291 */ /* 0x000fe2000f8e503f */
[----:B------:R-:W-:Y:S01]  /*1ef0*/  WARPGROUP.ARRIVE ;  /* 0x00000000000079c5 */ /* 0x000fe20000000000 */
[----:B------:R-:W-:Y:S01]  /*1f00*/  ULEA UR10, UR8, UR46, 0xa ;  /* 0x0000002e080a7291 */ /* 0x000fe2000f8e503f */
[----:B------:R-:W-:Y:S01]  /*1f10*/  UMOV UR5, 0x40000040 ;  /* 0x4000004000057882 */ /* 0x000fe20000000000 */
[----:B------:R-:W-:-:S03]  /*1f20*/  UMOV UR7, 0x40000040 ;  /* 0x4000004000077882 */ /* 0x000fc60000000000 */
[----:B------:R-:W-:Y:S02]  /*1f30*/  UMOV UR4, UR9 ;  /* 0x0000000900047c82 */ /* 0x000fe40008000000 */
[----:B------:R-:W-:Y:S02]  /*1f40*/  UMOV UR6, UR10 ;  /* 0x0000000a00067c82 */ /* 0x000fe40008000000 */
[----:B------:R-:W-:Y:S01]  /*1f50*/  HGMMA.64x64x16.F32.BF16 R24, gdesc[UR4], R24, gsb0 ;  /* 0x00e00000041879f0 */ /* 0x000fe20008001818 */
        /* <DEDUP_REMOVED lines=51> */
[----:B------:R-:W-:Y:S01]  /*2290*/  BPT.TRAP 0x1 ;  /* 0x000000040000795c */ /* 0x000fe20000300000 */
.L_x_30:
[----:B------:R-:W-:-:S13]  /*22a0*/  ISETP.NE.AND P1, PT, R71, RZ, PT ;  /* 0x000000ff4700720c */ /* 0x000fda0003f25270 */
[----:B01----:R-:W-:-:S05]  /*22b0*/  @P1 LEA R4, R3, UR41, 0x3 ;  /* 0x0000002903041c11 */ /* 0x003fca000f8e18ff */
[----:B------:R-:W-:-:S05]  /*22c0*/  @P1 VIADD R5, R4, 0x28 ;  /* 0x0000002804051836 */ /* 0x000fca0000000000 */
[----:B------:R-:W-:-:S04]  /*22d0*/  @P1 PRMT R5, R56, 0x654, R5 ;  /* 0x0000065438051816 */ /* 0x000fc80000000005 */
[----:B------:R0:W-:Y:S01]  /*22e0*/  @P1 SYNCS.ARRIVE.TRANS64.RED.A1T0 RZ, [R5+URZ], RZ ;  /* 0x000000ff05ff19a7 */ /* 0x0001e2000810043f */
[----:B------:R-:W-:-:S13]  /*22f0*/  ISETP.GT.U32.AND P1, PT, R23, 0x1, PT ;  /* 0x000000011700780c */ /* 0x000fda0003f24070 */
[----:B0-----:R-:W-:Y:S05]  /*2300*/  @P1 BRA `(.L_x_31) ;  /* 0x0000000000041947 */ /* 0x001fea0003800000 */
[----:B------:R-:W-:Y:S01]  /*2310*/  BPT.TRAP 0x1 ;  /* 0x000000040000795c */ /* 0x000fe20000300000 */
.L_x_31:
[----:B------:R-:W-:Y:S01]  /*2320*/  UIADD3 UR8, UR8, 0x1, URZ ;  /* 0x0000000108087890 */ /* 0x000fe2000fffe03f */
[C---:B------:R-:W-:Y:S01]  /*2330*/  ISETP.GT.AND P2, PT, R0.reuse, 0x1, PT ;  /* 0x000000010000780c */ /* 0x040fe20003f44270 */
[----:B------:R-:W-:Y:S02]  /*2340*/  VIADD R3, R3, 0x1 ;  /* 0x0000000103037836 */ /* 0x000fe40000000000 */
[----:B------:R-:W-:Y:S01]  /*2350*/  UISETP.NE.AND UP0, UPT, UR8, 0x5, UPT ;  /* 0x000000050800788c */ /* 0x000fe2000bf05270 */
[----:B------:R-:W-:Y:S02]  /*2360*/  VIADD R0, R0, 0xffffffff ;  /* 0xffffffff00007836 */ /* 0x000fe40000000000 */
[C---:B------:R-:W-:Y:S01]  /*2370*/  ISETP.NE.AND P1, PT, R3.reuse, 0x5, PT ;  /* 0x000000050300780c */ /* 0x040fe20003f25270 */
[----:B------:R-:W-:Y:S02]  /*2380*/  USEL UR4, URZ, 0x1, UP0 ;  /* 0x000000013f047887 */ /* 0x000fe40008000000 */
[----:B------:R-:W-:Y:S01]  /*2390*/  USEL UR8, UR8, URZ, UP0 ;  /* 0x0000003f08087287 */ /* 0x000fe20008000000 */
[----:B------:R-:W-:-:S03]  /*23a0*/  SEL R3, R3, RZ, P1 ;  /* 0x000000ff03037207 */ /* 0x000fc60000800000 */
[----:B------:R-:W-:Y:S01]  /*23b0*/  LOP3.LUT R6, R6, UR4, RZ, 0x3c, !PT ;  /* 0x0000000406067c12 */ /* 0x000fe2000f8e3cff */
[----:B------:R-:W-:Y:S07]  /*23c0*/  @P2 BRA `(.L_x_32) ;  /* 0xfffffff8009c2947 */ /* 0x000fee000383ffff */
.L_x_25:
[----:B------:R-:W0:Y:S01]  /*23d0*/  LDC R0, c[0x0][0x28c] ;  /* 0x0000a300ff007b82 */ /* 0x000e220000000800 */
[----:B------:R-:W-:-:S04]  /*23e0*/  IMAD.U32 R3, RZ, RZ, UR49 ;  /* 0x00000031ff037e24 */ /* 0x000fc8000f8e00ff */
[----:B------:R1:W-:Y:S01]  /*23f0*/  SYNCS.ARRIVE.TRANS64.A1T0 RZ, [R3+UR48], RZ ;  /* 0x000000ff03ff79a7 */ /* 0x0003e20008100030 */
[----:B0-----:R-:W-:-:S13]  /*2400*/  ISETP.GE.AND P1, PT, R0, 0x1, PT ;  /* 0x000000010000780c */ /* 0x001fda0003f26270 */
[----:B-1----:R-:W-:Y:S05]  /*2410*/  @!P1 BRA `(.L_x_33) ;  /* 0x0000000000449947 */ /* 0x002fea0003800000 */
[----:B------:R-:W-:Y:S05]  /*2420*/  @!P0 BRA `(.L_x_34) ;  /* 0x0000000000048947 */ /* 0x000fea0003800000 */
[----:B------:R-:W-:Y:S01]  /*2430*/  BPT.TRAP 0x1 ;  /* 0x000000040000795c */ /* 0x000fe20000300000 */
.L_x_34:
[----:B------:R-:W-:-:S13]  /*2440*/  ISETP.NE.AND P0, PT, R71, RZ, PT ;  /* 0x000000ff4700720c */ /* 0x000fda0003f05270 */
[----:B------:R-:W-:-:S05]  /*2450*/  VOTEU.ANY UP0, P0 ;  /* 0x00000000003f7886 */ /* 0x000fca0000000100 */
[----:B------:R-:W-:-:S06]  /*2460*/  @UP0 UIADD3 UR4, UR38, UR42, URZ ;  /* 0x0000002a26040290 */ /* 0x000fcc000fffe03f */
[----:B------:R-:W-:Y:S02]  /*2470*/  IMAD.U32 R4, RZ, RZ, UR4 ;  /* 0x00000004ff047e24 */ /* 0x000fe4000f8e00ff */
[----:B------:R-:W-:Y:S02]  /*2480*/  IMAD.U32 R3, RZ, RZ, UR4 ;  /* 0x00000004ff037e24 */ /* 0x000fe4000f8e00ff */
[----:B------:R-:W-:-:S05]  /*2490*/  @P0 IMAD.WIDE.U32 R4, R4, -0x33333333, RZ ;  /* 0xcccccccd04040825 */ /* 0x000fca00078e00ff */
[----:B------:R-:W-:-:S05]  /*24a0*/  @P0 SHF.R.U32.HI R0, RZ, 0x2, R5 ;  /* 0x00000002ff000819 */ /* 0x000fca0000011605 */
[----:B------:R-:W-:-:S05]  /*24b0*/  @P0 IMAD R0, R0, -0x5, R3 ;  /* 0xfffffffb00000824 */ /* 0x000fca00078e0203 */
[----:B------:R-:W-:-:S05]  /*24c0*/  @P0 LEA R0, R0, UR41, 0x3 ;  /* 0x0000002900000c11 */ /* 0x000fca000f8e18ff */
[----:B------:R-:W-:-:S05]  /*24d0*/  @P0 VIADD R3, R0, 0x28 ;  /* 0x0000002800030836 */ /* 0x000fca0000000000 */
[----:B------:R-:W-:-:S04]  /*24e0*/  @P0 PRMT R3, R56, 0x654, R3 ;  /* 0x0000065438030816 */ /* 0x000fc80000000003 */
[----:B------:R0:W-:Y:S01]  /*24f0*/  @P0 SYNCS.ARRIVE.TRANS64.RED.A1T0 RZ, [R3+URZ], RZ ;  /* 0x000000ff03ff09a7 */ /* 0x0001e2000810043f */
[----:B------:R-:W-:-:S13]  /*2500*/  ISETP.GT.U32.AND P0, PT, R23, 0x1, PT ;  /* 0x000000011700780c */ /* 0x000fda0003f04070 */
[----:B0-----:R-:W-:Y:S05]  /*2510*/  @P0 BRA `(.L_x_33) ;  /* 0x0000000000040947 */ /* 0x001fea0003800000 */
[----:B------:R-:W-:Y:S01]  /*2520*/  BPT.TRAP 0x1 ;  /* 0x000000040000795c */ /* 0x000fe20000300000 */
.L_x_33:
[----:B------:R-:W-:Y:S01]  /*2530*/  SHF.L.U32 R0, R75, 0x1f, RZ ;  /* 0x0000001f4b007819 */ /* 0x000fe200000006ff */
[----:B------:R-:W-:Y:S01]  /*2540*/  UIADD3 UR38, UR38, UR47, URZ ;  /* 0x0000002f26267290 */ /* 0x000fe2000fffe03f */
[----:B------:R-:W-:Y:S01]  /*2550*/  SHF.R.S32.HI R11, RZ, 0x1f, R19 ;  /* 0x0000001fff0b7819 */ /* 0x000fe20000011413 */
[----:B------:R-:W-:Y:S01]  /*2560*/  UISETP.GE.U32.AND UP1, UPT, UR47, 0x5, UPT ;  /* 0x000000052f00788c */ /* 0x000fe2000bf26070 */
[----:B------:R-:W0:Y:S01]  /*2570*/  SYNCS.PHASECHK.TRANS64.TRYWAIT P0, [UR43+0x8], R0 ;  /* 0x00000800ff0075a7 */ /* 0x000e22000800016b */
[----:B------:R-:W-:-:S04]  /*2580*/  UISETP.GT.U32.AND UP0, UPT, UR38, 0x4, UPT ;  /* 0x000000042600788c */ /* 0x000fc8000bf04070 */
[----:B------:R-:W-:-:S04]  /*2590*/  UISETP.LT.U32.AND UP0, UPT, UR47, 0x5, UP0 ;  /* 0x000000052f00788c */ /* 0x000fc80008701070 */
[----:B------:R-:W-:Y:S02]  /*25a0*/  USEL UR6, URZ, 0x1, !UP0 ;  /* 0x000000013f067887 */ /* 0x000fe4000c000000 */
[----:B------:R-:W-:Y:S02]  /*25b0*/  @UP1 UIMAD.WIDE.U32 UR4, UR38, -0x33333333, URZ ;  /* 0xcccccccd260418a5 */ /* 0x000fe4000f8e003f */
[----:B------:R-:W-:Y:S02]  /*25c0*/  ULOP3.LUT UR39, UR39, UR6, URZ, 0x3c, !UPT ;  /* 0x0000000627277292 */ /* 0x000fe4000f8e3c3f */
[----:B------:R-:W-:-:S04]  /*25d0*/  @UP1 USHF.R.U32.HI UR4, URZ, 0x2, UR5 ;  /* 0x000000023f041899 */ /* 0x000fc80008011605 */
[----:B------:R-:W-:Y:S01]  /*25e0*/  @UP1 ULOP3.LUT UR39, UR39, 0x1, UR4, 0x78, !UPT ;  /* 0x0000000127271892 */ /* 0x000fe2000f8e7804 */
[----:B0-----:R-:W-:Y:S11]  /*25f0*/  @!P0 BRA `(.L_x_35) ;  /* 0x0000003800d88947 */ /* 0x001ff60003800000 */
.L_x_126:
[----:B0-----:R-:W-:Y:S01]  /*2600*/  IMAD.SHL.U32 R3, R22, 0x40, RZ ;  /* 0x0000004016037824 */ /* 0x001fe200078e00ff */
[----:B------:R-:W-:Y:S01]  /*2610*/  ULDC UR6, c[0x0][0x284] ;  /* 0x0000a10000067ab9 */ /* 0x000fe20000000800 */
[----:B------:R-:W-:Y:S01]  /*2620*/  IMAD.SHL.U32 R12, R18, 0x40, RZ ;  /* 0x00000040120c7824 */ /* 0x000fe200078e00ff */
[----:B------:R-:W-:Y:S01]  /*2630*/  ULDC.64 UR4, c[0x0][0x5d0] ;  /* 0x0001740000047ab9 */ /* 0x000fe20000000a00 */
[----:B------:R-:W-:Y:S01]  /*2640*/  IMAD.WIDE R20, R22, 0x40, R60 ;  /* 0x0000004016147825 */ /* 0x000fe200078e023c */
[----:B------:R-:W-:Y:S01]  /*2650*/  ISETP.GE.AND P0, PT, R3, UR6, PT ;  /* 0x0000000603007c0c */ /* 0x000fe2000bf06270 */
[----:B------:R-:W-:Y:S01]  /*2660*/  ULDC UR6, c[0x0][0x288] ;  /* 0x0000a20000067ab9 */ /* 0x000fe20000000800 */
[----:B------:R-:W-:Y:S01]  /*2670*/  SHF.R.S32.HI R13, RZ, 0x1f, R12 ;  /* 0x0000001fff0d7819 */ /* 0x000fe2000001140c */
[----:B------:R-:W-:Y:S01]  /*2680*/  IMAD R0, R11, UR4, RZ ;  /* 0x000000040b007c24 */ /* 0x000fe2000f8e02ff */
[----:B------:R-:W-:Y:S01]  /*2690*/  ISETP.GE.OR P0, PT, R12, UR6, P0 ;  /* 0x000000060c007c0c */ /* 0x000fe20008706670 */
[----:B------:R-:W-:-:S04]  /*26a0*/  IMAD.WIDE.U32 R4, R19, UR4, R62 ;  /* 0x0000000413047c25 */ /* 0x000fc8000f8e003e */
[----:B------:R-:W-:Y:S01]  /*26b0*/  IMAD R7, R19, UR5, R0 ;  /* 0x0000000513077c24 */ /* 0x000fe2000f8e0200 */
[----:B------:R-:W-:Y:S01]  /*26c0*/  IADD3 R4, P1, R12, R4, RZ ;  /* 0x000000040c047210 */ /* 0x000fe20007f3e0ff */
[----:B------:R-:W-:Y:S02]  /*26d0*/  ULDC.64 UR4, c[0x0][0x5c8] ;  /* 0x0001720000047ab9 */ /* 0x000fe40000000a00 */
[----:B------:R-:W-:Y:S01]  /*26e0*/  IMAD R9, R21, UR4, RZ ;  /* 0x0000000415097c24 */ /* 0x000fe2000f8e02ff */
[----:B------:R-:W-:-:S03]  /*26f0*/  IADD3.X R5, R13, R5, R7, P1, !PT ;  /* 0x000000050d057210 */ /* 0x000fc60000ffe407 */
[C---:B------:R-:W-:Y:S02]  /*2700*/  IMAD R9, R20.reuse, UR5, R9 ;  /* 0x0000000514097c24 */ /* 0x040fe4000f8e0209 */
[----:B------:R-:W-:Y:S01]  /*2710*/  IMAD.WIDE.U32 R72, R20, UR4, R4 ;  /* 0x0000000414487c25 */ /* 0x000fe2000f8e0004 */
[----:B------:R-:W-:Y:S06]  /*2720*/  @P0 BRA `(.L_x_36) ;  /* 0x0000002000540947 */ /* 0x000fec0003800000 */
[----:B-----5:R-:W-:Y:S01]  /*2730*/  FSETP.NEU.AND P1, PT, R58, RZ, PT ;  /* 0x000000ff3a00720b */ /* 0x020fe20003f2d000 */
[----:B------:R-:W-:Y:S01]  /*2740*/  IMAD.IADD R18, R67, 0x1, -R12 ;  /* 0x0000000143127824 */ /* 0x000fe200078e0a0c */
[----:B------:R-:W-:Y:S01]  /*2750*/  BSSY B0, `(.L_x_36) ;  /* 0x0000212000007945 */ /* 0x000fe20003800000 */
[----:B------:R-:W-:Y:S02]  /*2760*/  IMAD.IADD R0, R70, 0x1, -R3 ;  /* 0x0000000146007824 */ /* 0x000fe400078e0a03 */
[----:B------:R-:W-:Y:S01]  /*2770*/  IMAD.IADD R83, R73, 0x1, R9 ;  /* 0x0000000149537824 */ /* 0x000fe200078e0209 */
[----:B------:R-:W-:-:S04]  /*2780*/  ISETP.GT.AND P0, PT, R18, RZ, PT ;  /* 0x000000ff1200720c */ /* 0x000fc80003f04270 */
[----:B------:R-:W-:-:S03]  /*2790*/  ISETP.GT.AND P3, PT, R0, RZ, P0 ;  /* 0x000000ff0000720c */ /* 0x000fc60000764270 */
[----:B------:R-:W-:Y:S10]  /*27a0*/  @!P1 BRA `(.L_x_37) ;  /* 0x0000001400d89947 */ /* 0x000ff40003800000 */
[----:B------:R-:W0:Y:S01]  /*27b0*/  LDC.64 R76, c[0x0][0x5b8] ;  /* 0x00016e00ff4c7b82 */ /* 0x000e220000000a00 */
[----:B------:R-:W-:-:S07]  /*27c0*/  ULDC.64 UR4, c[0x0][0x5c0] ;  /* 0x0001700000047ab9 */ /* 0x000fce0000000a00 */
[----:B------:R-:W1:Y:S08]  /*27d0*/  LDC.64 R78, c[0x0][0x5b0] ;  /* 0x00016c00ff4e7b82 */ /* 0x000e700000000a00 */
[----:B------:R-:W2:Y:S01]  /*27e0*/  LDC.64 R80, c[0x0][0x5a8] ;  /* 0x00016a00ff507b82 */ /* 0x000ea20000000a00 */
[-C--:B0-----:R-:W-:Y:S02]  /*27f0*/  IMAD R6, R11, R76.reuse, RZ ;  /* 0x0000004c0b067224 */ /* 0x081fe400078e02ff */
[----:B------:R-:W-:-:S04]  /*2800*/  IMAD.WIDE.U32 R4, R19, R76, R62 ;  /* 0x0000004c13047225 */ /* 0x000fc800078e003e */
[----:B------:R-:W-:Y:S01]  /*2810*/  IMAD R73, R19, R77, R6 ;  /* 0x0000004d13497224 */ /* 0x000fe200078e0206 */
[----:B------:R-:W-:Y:S01]  /*2820*/  IADD3 R8, P1, R12, R4, RZ ;  /* 0x000000040c087210 */ /* 0x000fe20007f3e0ff */
[----:B-1----:R-:W-:-:S03]  /*2830*/  IMAD R3, R21, R78, RZ ;  /* 0x0000004e15037224 */ /* 0x002fc600078e02ff */
[----:B------:R-:W-:Y:S01]  /*2840*/  IADD3.X R9, R13, R5, R73, P1, !PT ;  /* 0x000000050d097210 */ /* 0x000fe20000ffe449 */
[C---:B------:R-:W-:Y:S02]  /*2850*/  IMAD R77, R20.reuse, R79, R3 ;  /* 0x0000004f144d7224 */ /* 0x040fe400078e0203 */
[----:B------:R-:W-:-:S04]  /*2860*/  IMAD.WIDE.U32 R4, R20, R78, R8 ;  /* 0x0000004e14047225 */ /* 0x000fc800078e0008 */
[----:B------:R-:W-:Y:S01]  /*2870*/  IMAD.IADD R3, R5, 0x1, R77 ;  /* 0x0000000105037824 */ /* 0x000fe200078e024d */
[----:B--2---:R-:W-:-:S04]  /*2880*/  LEA R10, P1, R4, R80, 0x1 ;  /* 0x00000050040a7211 */ /* 0x004fc800078208ff */
[----:B------:R-:W-:-:S05]  /*2890*/  LEA.HI.X R11, R4, R81, R3, 0x1, P1 ;  /* 0x00000051040b7211 */ /* 0x000fca00008f0c03 */
[----:B------:R0:W2:Y:S01]  /*28a0*/  @P3 LDG.E.LTC128B.U16 R3, desc[UR36][R10.64] ;  /* 0x000000240a033981 */ /* 0x0000a2000c1e1520 */
[----:B------:R-:W-:Y:S01]  /*28b0*/  IMAD.WIDE.U32 R4, R20, R78, R12 ;  /* 0x0000004e14047225 */ /* 0x000fe200078e000c */
[----:B------:R-:W-:Y:S02]  /*28c0*/  BSSY B1, `(.L_x_38) ;  /* 0x0000014000017945 */ /* 0x000fe40003800000 */
[----:B------:R-:W-:-:S04]  /*28d0*/  IADD3 R14, P1, R62, R4, RZ ;  /* 0x000000043e0e7210 */ /* 0x000fc80007f3e0ff */
[----:B------:R-:W-:Y:S01]  /*28e0*/  IADD3.X R15, R63, R77, R5, P1, !PT ;  /* 0x0000004d3f0f7210 */ /* 0x000fe20000ffe405 */
[----:B0-----:R-:W-:Y:S01]  /*28f0*/  IMAD.SHL.U32 R10, R78, 0x8, RZ ;  /* 0x000000084e0a7824 */ /* 0x001fe200078e00ff */
[----:B------:R-:W-:Y:S02]  /*2900*/  LEA R6, P1, R72, UR4, 0x1 ;  /* 0x0000000448067c11 */ /* 0x000fe4000f8208ff */
[----:B------:R-:W-:Y:S01]  /*2910*/  SHF.L.U64.HI R11, R78, 0x3, R79 ;  /* 0x000000034e0b7819 */ /* 0x000fe2000001024f */
[----:B------:R-:W-:-:S04]  /*2920*/  IMAD.WIDE.U32 R14, R19, R76, R14 ;  /* 0x0000004c130e7225 */ /* 0x000fc800078e000e */
[----:B------:R-:W-:Y:S01]  /*2930*/  IMAD.IADD R5, R73, 0x1, R15 ;  /* 0x0000000149057824 */ /* 0x000fe200078e020f */
[----:B------:R-:W-:-:S04]  /*2940*/  LEA R4, P4, R14, R80, 0x1 ;  /* 0x000000500e047211 */ /* 0x000fc800078808ff */
[----:B------:R-:W-:Y:S01]  /*2950*/  LEA.HI.X R5, R14, R81, R5, 0x1, P4 ;  /* 0x000000510e057211 */ /* 0x000fe200020f0c05 */
[----:B--2---:R-:W-:-:S04]  /*2960*/  IMAD.U32 R7, R3, 0x10000, RZ ;  /* 0x0001000003077824 */ /* 0x004fc800078e00ff */
[----:B------:R-:W-:-:S04]  /*2970*/  FMUL R7, R7, R58 ;  /* 0x0000003a07077220 */ /* 0x000fc80000400000 */
[----:B------:R-:W-:Y:S01]  /*2980*/  FFMA R24, R24, R57, R7 ;  /* 0x0000003918187223 */ /* 0x000fe20000000007 */
[----:B------:R-:W-:Y:S02]  /*2990*/  LEA.HI.X R7, R72, UR5, R83, 0x1, P1 ;  /* 0x0000000548077c11 */ /* 0x000fe400088f0c53 */
[----:B------:R-:W-:Y:S02]  /*29a0*/  ISETP.GT.AND P1, PT, R18, 0x1, PT ;  /* 0x000000011200780c */ /* 0x000fe40003f24270 */
[----:B------:R-:W-:Y:S02]  /*29b0*/  F2FP.BF16.F32.PACK_AB R24, RZ, R24 ;  /* 0x00000018ff18723e */ /* 0x000fe400000010ff */
[----:B------:R-:W-:-:S03]  /*29c0*/  ISETP.GT.AND P2, PT, R0, RZ, P1 ;  /* 0x000000ff0000720c */ /* 0x000fc60000f44270 */
[----:B------:R0:W-:Y:S10]  /*29d0*/  @P3 STG.E.U16 desc[UR36][R6.64], R24 ;  /* 0x0000001806003986 */ /* 0x0001f4000c101524 */
[----:B------:R-:W-:Y:S05]  /*29e0*/  @!P2 BRA `(.L_x_39) ;  /* 0x000000000004a947 */ /* 0x000fea0003800000 */
[----:B------:R1:W5:Y:S02]  /*29f0*/  LDG.E.LTC128B.U16 R3, desc[UR36][R4.64+0x2] ;  /* 0x0000022404037981 */ /* 0x000364000c1e1520 */
.L_x_39:
[----:B------:R-:W-:Y:S05]  /*2a00*/  BSYNC B1 ;  /* 0x0000000000017941 */ /* 0x000fea0003800000 */
.L_x_38:
[----:B------:R-:W-:Y:S01]  /*2a10*/  IMAD.WIDE.U32 R10, R20, R78, R10 ;  /* 0x0000004e140a7225 */ /* 0x000fe200078e000a */
[----:B------:R-:W-:Y:S02]  /*2a20*/  ISETP.GT.AND P0, PT, R0, 0x8, P0 ;  /* 0x000000080000780c */ /* 0x000fe40000704270 */
[C---:B-----5:R-:W-:Y:S01]  /*2a30*/  PRMT R20, R3.reuse, 0x7610, R20 ;  /* 0x0000761003147816 */ /* 0x060fe20000000014 */
[----:B------:R-:W-:Y:S01]  /*2a40*/  IMAD.U32 R15, R3, 0x10000, RZ ;  /* 0x00010000030f7824 */ /* 0x000fe200078e00ff */
[----:B------:R-:W-:Y:S01]  /*2a50*/  IADD3 R8, P3, R8, R10, RZ ;  /* 0x0000000a08087210 */ /* 0x000fe20007f7e0ff */
[----:B------:R-:W-:Y:S02]  /*2a60*/  IMAD.IADD R77, R77, 0x1, R11 ;  /* 0x000000014d4d7824 */ /* 0x000fe400078e020b */
[----:B------:R-:W-:Y:S02]  /*2a70*/  FMUL R14, R15, R58 ;  /* 0x0000003a0f0e7220 */ /* 0x000fe40000400000 */
[----:B------:R-:W-:-:S02]  /*2a80*/  IMAD.X R9, R77, 0x1, R9, P3 ;  /* 0x000000014d097824 */ /* 0x000fc400018e0609 */
[----:B------:R-:W-:Y:S01]  /*2a90*/  FFMA R25, R25, R57, R14 ;  /* 0x0000003919197223 */ /* 0x000fe2000000000e */
[----:B------:R-:W-:-:S04]  /*2aa0*/  LEA R14, P3, R8, R80, 0x1 ;  /* 0x00000050080e7211 */ /* 0x000fc800078608ff */
[----:B------:R-:W-:Y:S02]  /*2ab0*/  F2FP.BF16.F32.PACK_AB R25, RZ, R25 ;  /* 0x00000019ff19723e */ /* 0x000fe400000010ff */
[----:B------:R-:W-:-:S03]  /*2ac0*/  LEA.HI.X R15, R8, R81, R9, 0x1, P3 ;  /* 0x00000051080f7211 */ /* 0x000fc600018f0c09 */
[----:B------:R2:W-:Y:S04]  /*2ad0*/  @P2 STG.E.U16 desc[UR36][R6.64+0x2], R25 ;  /* 0x0000021906002986 */ /* 0x0005e8000c101524 */
[----:B------:R-:W3:Y:S01]  /*2ae0*/  @P0 LDG.E.LTC128B.U16 R20, desc[UR36][R14.64] ;  /* 0x000000240e140981 */ /* 0x000ee2000c1e1520 */
[----:B------:R-:W-:Y:S01]  /*2af0*/  IADD3 R12, P2, P3, R62, R10, R12 ;  /* 0x0000000a3e0c7210 */ /* 0x000fe20007b5e00c */
[----:B------:R-:W-:Y:S01]  /*2b00*/  BSSY B1, `(.L_x_40) ;  /* 0x0000011000017945 */ /* 0x000fe20003800000 */
[----:B------:R-:W-:Y:S02]  /*2b10*/  SHF.L.U64.HI R11, R59, 0x1, R64 ;  /* 0x000000013b0b7819 */ /* 0x000fe40000010240 */
[----:B------:R-:W-:Y:S02]  /*2b20*/  IADD3.X R13, R63, R77, R13, P2, P3 ;  /* 0x0000004d3f0d7210 */ /* 0x000fe400017e640d */
[----:B------:R-:W-:-:S02]  /*2b30*/  LEA R10, P2, R59, R6, 0x1 ;  /* 0x000000063b0a7211 */ /* 0x000fc400078408ff */
[----:B------:R-:W-:Y:S01]  /*2b40*/  ISETP.GT.AND P1, PT, R0, 0x8, P1 ;  /* 0x000000080000780c */ /* 0x000fe20000f24270 */
[----:B------:R-:W-:-:S04]  /*2b50*/  IMAD.WIDE.U32 R12, R19, R76, R12 ;  /* 0x0000004c130c7225 */ /* 0x000fc800078e000c */
[----:B------:R-:W-:Y:S01]  /*2b60*/  IMAD.X R11, R11, 0x1, R7, P2 ;  /* 0x000000010b0b7824 */ /* 0x000fe200010e0607 */
[----:B------:R-:W-:Y:S01]  /*2b70*/  LEA R8, P3, R12, R80, 0x1 ;  /* 0x000000500c087211 */ /* 0x000fe200078608ff */
[----:B------:R-:W-:-:S05]  /*2b80*/  IMAD.IADD R9, R73, 0x1, R13 ;  /* 0x0000000149097824 */ /* 0x000fca00078e020d */
[----:B------:R-:W-:Y:S01]  /*2b90*/  LEA.HI.X R9, R12, R81, R9, 0x1, P3 ;  /* 0x000000510c097211 */ /* 0x000fe200018f0c09 */
[----:B---3--:R-:W-:-:S04]  /*2ba0*/  IMAD.U32 R3, R20, 0x10000, RZ ;  /* 0x0001000014037824 */ /* 0x008fc800078e00ff */
[----:B------:R-:W-:-:S04]  /*2bb0*/  FMUL R3, R3, R58 ;  /* 0x0000003a03037220 */ /* 0x000fc80000400000 */
[----:B------:R-:W-:-:S05]  /*2bc0*/  FFMA R3, R26, R57, R3 ;  /* 0x000000391a037223 */ /* 0x000fca0000000003 */
[----:B------:R-:W-:-:S05]  /*2bd0*/  F2FP.BF16.F32.PACK_AB R3, RZ, R3 ;  /* 0x00000003ff03723e */ /* 0x000fca00000010ff */
[----:B------:R2:W-:Y:S01]  /*2be0*/  @P0 STG.E.U16 desc[UR36][R10.64], R3 ;  /* 0x000000030a000986 */ /* 0x0005e2000c101524 */
[----:B------:R-:W-:Y:S05]  /*2bf0*/  @!P1 BRA `(.L_x_41) ;  /* 0x0000000000049947 */ /* 0x000fea0003800000 */
[----:B------:R3:W5:Y:S02]  /*2c00*/  LDG.E.LTC128B.U16 R20, desc[UR36][R8.64+0x2] ;  /* 0x0000022408147981 */ /* 0x000764000c1e1520 */
.L_x_41:
[----:B------:R-:W-:Y:S05]  /*2c10*/  BSYNC B1 ;  /* 0x0000000000017941 */ /* 0x000fea0003800000 */
.L_x_40:
[----:B--2--5:R-:W-:Y:S01]  /*2c20*/  IMAD.U32 R3, R20, 0x10000, RZ ;  /* 0x0001000014037824 */ /* 0x024fe200078e00ff */
[----:B------:R-:W-:Y:S01]  /*2c30*/  ISETP.GT.AND P0, PT, R18, 0x8, PT ;  /* 0x000000081200780c */ /* 0x000fe20003f04270 */
[----:B------:R-:W-:Y:S02]  /*2c40*/  BSSY B1, `(.L_x_42) ;  /* 0x0000008000017945 */ /* 0x000fe40003800000 */
[----:B------:R-:W-:Y:S01]  /*2c50*/  FMUL R12, R3, R58 ;  /* 0x0000003a030c7220 */ /* 0x000fe20000400000 */
[----:B------:R-:W-:-:S03]  /*2c60*/  ISETP.GT.AND P2, PT, R0, RZ, P0 ;  /* 0x000000ff0000720c */ /* 0x000fc60000744270 */
[----:B------:R-:W-:-:S05]  /*2c70*/  FFMA R12, R27, R57, R12 ;  /* 0x000000391b0c7223 */ /* 0x000fca000000000c */
[----:B------:R-:W-:-:S05]  /*2c80*/  F2FP.BF16.F32.PACK_AB R12, RZ, R12 ;  /* 0x0000000cff0c723e */ /* 0x000fca00000010ff */
[----:B------:R2:W-:Y:S01]  /*2c90*/  @P1 STG.E.U16 desc[UR36][R10.64+0x2], R12 ;  /* 0x0000020c0a001986 */ /* 0x0005e2000c101524 */
[----:B------:R-:W-:Y:S05]  /*2ca0*/  @!P2 BRA `(.L_x_43) ;  /* 0x000000000004a947 */ /* 0x000fea0003800000 */
[----:B------:R4:W5:Y:S02]  /*2cb0*/  LDG.E.LTC128B.U16 R20, desc[UR36][R4.64+0x10] ;  /* 0x0000102404147981 */ /* 0x000964000c1e1520 */
.L_x_43:
[----:B------:R-:W-:Y:S05]  /*2cc0*/  BSYNC B1 ;  /* 0x0000000000017941 */ /* 0x000fea0003800000 */
.L_x_42:
[----:B-----5:R-:W-:Y:S01]  /*2cd0*/  IMAD.U32 R3, R20, 0x10000, RZ ;  /* 0x0001000014037824 */ /* 0x020fe200078e00ff */
        /* <DEDUP_REMOVED lines=9> */
.L_x_45:
[----:B------:R-:W-:Y:S05]  /*2d70*/  BSYNC B1 ;  /* 0x0000000000017941 */ /* 0x000fea0003800000 */
.L_x_44:
[----:B0----5:R-:W-:Y:S01]  /*2d80*/  IMAD.U32 R3, R20, 0x10000, RZ ;  /* 0x0001000014037824 */ /* 0x021fe200078e00ff */
[----:B------:R-:W-:Y:S01]  /*2d90*/  ISETP.GT.AND P0, PT, R0, 0x8, P0 ;  /* 0x000000080000780c */ /* 0x000fe20000704270 */
[----:B------:R-:W-:Y:S02]  /*2da0*/  BSSY B1, `(.L_x_46) ;  /* 0x0000007000017945 */ /* 0x000fe40003800000 */
[----:B--2---:R-:W-:-:S04]  /*2db0*/  FMUL R12, R3, R58 ;  /* 0x0000003a030c7220 */ /* 0x004fc80000400000 */
[----:B------:R-:W-:-:S05]  /*2dc0*/  FFMA R12, R29, R57, R12 ;  /* 0x000000391d0c7223 */ /* 0x000fca000000000c */
[----:B------:R-:W-:-:S05]  /*2dd0*/  F2FP.BF16.F32.PACK_AB R12, RZ, R12 ;  /* 0x0000000cff0c723e */ /* 0x000fca00000010ff */
[----:B------:R0:W-:Y:S01]  /*2de0*/  @P3 STG.E.U16 desc[UR36][R6.64+0x12], R12 ;  /* 0x0000120c06003986 */ /* 0x0001e2000c101524 */
[----:B------:R-:W-:Y:S05]  /*2df0*/  @!P0 BRA `(.L_x_47) ;  /* 0x0000000000048947 */ /* 0x000fea0003800000 */
[----:B------:R2:W5:Y:S02]  /*2e00*/  LDG.E.LTC128B.U16 R20, desc[UR36][R8.64+0x10] ;  /* 0x0000102408147981 */ /* 0x000564000c1e1520 */
.L_x_47:
[----:B------:R-:W-:Y:S05]  /*2e10*/  BSYNC B1 ;  /* 0x0000000000017941 */ /* 0x000fea0003800000 */
.L_x_46:
[----:B-----5:R-:W-:Y:S01]  /*2e20*/  IMAD.U32 R3, R20, 0x10000, RZ ;  /* 0x0001000014037824 */ /* 0x020fe200078e00ff */
[----:B------:R-:W-:Y:S01]  /*2e30*/  ISETP.GT.AND P1, PT, R0, 0x8, P1 ;  /* 0x000000080000780c */ /* 0x000fe20000f24270 */
[----:B------:R-:W-:Y:S02]  /*2e40*/  BSSY B1, `(.L_x_48) ;  /* 0x0000007000017945 */ /* 0x000fe40003800000 */
[----:B------:R-:W-:-:S04]  /*2e50*/  FMUL R3, R3, R58 ;  /* 0x0000003a03037220 */ /* 0x000fc80000400000 */
[----:B------:R-:W-:-:S05]  /*2e60*/  FFMA R3, R30, R57, R3 ;  /* 0x000000391e037223 */ /* 0x000fca0000000003 */
[----:B------:R-:W-:-:S05]  /*2e70*/  F2FP.BF16.F32.PACK_AB R3, RZ, R3 ;  /* 0x00000003ff03723e */ /* 0x000fca00000010ff */
[----:B------:R0:W-:Y:S01]  /*2e80*/  @P0 STG.E.U16 desc[UR36][R10.64+0x10], R3 ;  /* 0x000010030a000986 */ /* 0x0001e2000c101524 */
[----:B------:R-:W-:Y:S05]  /*2e90*/  @!P1 BRA `(.L_x_49) ;  /* 0x0000000000049947 */ /* 0x000fea0003800000 */
[----:B------:R0:W5:Y:S02]  /*2ea0*/  LDG.E.LTC128B.U16 R20, desc[UR36][R8.64+0x12] ;  /* 0x0000122408147981 */ /* 0x000164000c1e1520 */
.L_x_49:
[----:B------:R-:W-:Y:S05]  /*2eb0*/  BSYNC B1 ;  /* 0x0000000000017941 */ /* 0x000fea0003800000 */
.L_x_48:
[----:B0----5:R-:W-:Y:S01]  /*2ec0*/  IMAD.U32 R3, R20, 0x10000, RZ ;  /* 0x0001000014037824 */ /* 0x021fe200078e00ff */
        /* <DEDUP_REMOVED lines=9> */
.L_x_51:
[----:B------:R-:W-:Y:S05]  /*2f60*/  BSYNC B1 ;  /* 0x0000000000017941 */ /* 0x000fea0003800000 */
.L_x_50:
        /* <DEDUP_REMOVED lines=10> */
.L_x_53:
[----:B------:R-:W-:Y:S05]  /*3010*/  BSYNC B1 ;  /* 0x0000000000017941 */ /* 0x000fea0003800000 */
.L_x_52:
[----:B0----5:R-:W-:Y:S01]  /*3020*/  IMAD.U32 R3, R20, 0x10000, RZ ;  /* 0x0001000014037824 */ /* 0x021fe200078e00ff */
        /* <DEDUP_REMOVED lines=8> */
.L_x_55:
[----:B------:R-:W-:Y:S05]  /*30b0*/  BSYNC B1 ;  /* 0x0000000000017941 */ /* 0x000fea0003800000 */
.L_x_54:
        /* <DEDUP_REMOVED lines=9> */
.L_x_57:
[----:B------:R-:W-:Y:S05]  /*3150*/  BSYNC B1 ;  /* 0x0000000000017941 */ /* 0x000fea0003800000 */
.L_x_56:
        /* <DEDUP_REMOVED lines=10> */
.L_x_59:
[----:B------:R-:W-:Y:S05]  /*3200*/  BSYNC B1 ;  /* 0x0000000000017941 */ /* 0x000fea0003800000 */
.L_x_58:
        /* <DEDUP_REMOVED lines=10> */
.L_x_61:
[----:B------:R-:W-:Y:S05]  /*32b0*/  BSYNC B1 ;  /* 0x0000000000017941 */ /* 0x000fea0003800000 */
.L_x_60:
        /* <DEDUP_REMOVED lines=9> */
.L_x_63:
[----:B------:R-:W-:Y:S05]  /*3350*/  BSYNC B1 ;  /* 0x0000000000017941 */ /* 0x000fea0003800000 */
.L_x_62:
        /* <DEDUP_REMOVED lines=9> */
.L_x_65:
[----:B------:R-:W-:Y:S05]  /*33f0*/  BSYNC B1 ;  /* 0x0000000000017941 */ /* 0x000fea0003800000 */
.L_x_64:
        /* <DEDUP_REMOVED lines=10> */
.L_x_67:
[----:B------:R-:W-:Y:S05]  /*34a0*/  BSYNC B1 ;  /* 0x0000000000017941 */ /* 0x000fea0003800000 */
.L_x_66:
        /* <DEDUP_REMOVED lines=10> */
.L_x_69:
[----:B------:R-:W-:Y:S05]  /*3550*/  BSYNC B1 ;  /* 0x0000000000017941 */ /* 0x000fea0003800000 */
.L_x_68:
        /* <DEDUP_REMOVED lines=9> */
.L_x_71:
[----:B------:R-:W-:Y:S05]  /*35f0*/  BSYNC B1 ;  /* 0x0000000000017941 */ /* 0x000fea0003800000 */
.L_x_70:
        /* <DEDUP_REMOVED lines=9> */
.L_x_73:
[----:B------:R-:W-:Y:S05]  /*3690*/  BSYNC B1 ;  /* 0x0000000000017941 */ /* 0x000fea0003800000 */
.L_x_72:
        /* <DEDUP_REMOVED lines=10> */
.L_x_75:
[----:B------:R-:W-:Y:S05]  /*3740*/  BSYNC B1 ;  /* 0x0000000000017941 */ /* 0x000fea0003800000 */
.L_x_74:
        /* <DEDUP_REMOVED lines=10> */
.L_x_77:
[----:B------:R-:W-:Y:S05]  /*37f0*/  BSYNC B1 ;  /* 0x0000000000017941 */ /* 0x000fea0003800000 */
.L_x_76:
        /* <DEDUP_REMOVED lines=9> */
.L_x_79:
[----:B------:R-:W-:Y:S05]  /*3890*/  BSYNC B1 ;  /* 0x0000000000017941 */ /* 0x000fea0003800000 */
.L_x_78:
        /* <DEDUP_REMOVED lines=9> */
.L_x_81:
[----:B------:R-:W-:Y:S05]  /*3930*/  BSYNC B1 ;  /* 0x0000000000017941 */ /* 0x000fea0003800000 */
.L_x_80:
        /* <DEDUP_REMOVED lines=10> */
.L_x_83:
[----:B------:R-:W-:Y:S05]  /*39e0*/  BSYNC B1 ;  /* 0x0000000000017941 */ /* 0x000fea0003800000 */
.L_x_82:
        /* <DEDUP_REMOVED lines=10> */
.L_x_85:
[----:B------:R-:W-:Y:S05]  /*3a90*/  BSYNC B1 ;  /* 0x0000000000017941 */ /* 0x000fea0003800000 */
.L_x_84:
        /* <DEDUP_REMOVED lines=9> */
.L_x_87:
[----:B------:R-:W-:Y:S05]  /*3b30*/  BSYNC B1 ;  /* 0x0000000000017941 */ /* 0x000fea0003800000 */
.L_x_86:
        /* <DEDUP_REMOVED lines=9> */
.L_x_89:
[----:B------:R-:W-:Y:S05]  /*3bd0*/  BSYNC B1 ;  /* 0x0000000000017941 */ /* 0x000fea0003800000 */
.L_x_88:
        /* <DEDUP_REMOVED lines=10> */
.L_x_91:
[----:B------:R-:W-:Y:S05]  /*3c80*/  BSYNC B1 ;  /* 0x0000000000017941 */ /* 0x000fea0003800000 */
.L_x_90:
        /* <DEDUP_REMOVED lines=10> */
.L_x_93:
[----:B------:R-:W-:Y:S05]  /*3d30*/  BSYNC B1 ;  /* 0x0000000000017941 */ /* 0x000fea0003800000 */
.L_x_92:
[----:B0----5:R-:W-:Y:S01]  /*3d40*/  IMAD.U32 R3, R20, 0x10000, RZ ;  /* 0x0001000014037824 */ /* 0x021fe200078e00ff */
[----:B------:R-:W-:Y:S01]  /*3d50*/  ISETP.GT.AND P0, PT, R0, 0x8, P0 ;  /* 0x000000080000780c */ /* 0x000fe20000704270 */
[----:B------:R-:W-:Y:S02]  /*3d60*/  BSSY B1, `(.L_x_94) ;  /* 0x0000007000017945 */ /* 0x000fe40003800000 */
[----:B-1--4-:R-:W-:-:S04]  /*3d70*/  FMUL R4, R3, R58 ;  /* 0x0000003a03047220 */ /* 0x012fc80000400000 */
[----:B------:R-:W-:-:S05]  /*3d80*/  FFMA R4, R53, R57, R4 ;  /* 0x0000003935047223 */ /* 0x000fca0000000004 */
[----:B------:R-:W-:-:S05]  /*3d90*/  F2FP.BF16.F32.PACK_AB R4, RZ, R4 ;  /* 0x00000004ff04723e */ /* 0x000fca00000010ff */
[----:B------:R0:W-:Y:S01]  /*3da0*/  @P3 STG.E.U16 desc[UR36][R6.64+0x72], R4 ;  /* 0x0000720406003986 */ /* 0x0001e2000c101524 */
[----:B------:R-:W-:Y:S05]  /*3db0*/  @!P0 BRA `(.L_x_95) ;  /* 0x0000000000048947 */ /* 0x000fea0003800000 */
[----:B------:R1:W5:Y:S02]  /*3dc0*/  LDG.E.LTC128B.U16 R20, desc[UR36][R8.64+0x70] ;  /* 0x0000702408147981 */ /* 0x000364000c1e1520 */
.L_x_95:
[----:B------:R-:W-:Y:S05]  /*3dd0*/  BSYNC B1 ;  /* 0x0000000000017941 */ /* 0x000fea0003800000 */
.L_x_94:
[----:B-----5:R-:W-:Y:S01]  /*3de0*/  IMAD.U32 R3, R20, 0x10000, RZ ;  /* 0x0001000014037824 */ /* 0x020fe200078e00ff */
[----:B------:R-:W-:Y:S01]  /*3df0*/  ISETP.GT.AND P1, PT, R0, 0x8, P1 ;  /* 0x000000080000780c */ /* 0x000fe20000f24270 */
[----:B0-----:R-:W-:Y:S01]  /*3e00*/  @P0 IMAD.MOV.U32 R4, RZ, RZ, R10 ;  /* 0x000000ffff040224 */ /* 0x001fe200078e000a */
[----:B------:R-:W-:Y:S01]  /*3e10*/  BSSY B1, `(.L_x_96) ;  /* 0x0000008000017945 */ /* 0x000fe20003800000 */
[----:B------:R-:W-:Y:S01]  /*3e20*/  FMUL R3, R3, R58 ;  /* 0x0000003a03037220 */ /* 0x000fe20000400000 */
[----:B------:R-:W-:-:S03]  /*3e30*/  @P0 IMAD.MOV.U32 R5, RZ, RZ, R11 ;  /* 0x000000ffff050224 */ /* 0x000fc600078e000b */
[----:B------:R-:W-:-:S05]  /*3e40*/  FFMA R3, R54, R57, R3 ;  /* 0x0000003936037223 */ /* 0x000fca0000000003 */
[----:B------:R-:W-:-:S05]  /*3e50*/  F2FP.BF16.F32.PACK_AB R3, RZ, R3 ;  /* 0x00000003ff03723e */ /* 0x000fca00000010ff */
[----:B------:R0:W-:Y:S01]  /*3e60*/  @P0 STG.E.U16 desc[UR36][R4.64+0x70], R3 ;  /* 0x0000700304000986 */ /* 0x0001e2000c101524 */
[----:B------:R-:W-:Y:S05]  /*3e70*/  @!P1 BRA `(.L_x_97) ;  /* 0x0000000000049947 */ /* 0x000fea0003800000 */
[----:B------:R4:W5:Y:S02]  /*3e80*/  LDG.E.LTC128B.U16 R20, desc[UR36][R8.64+0x72] ;  /* 0x0000722408147981 */ /* 0x000964000c1e1520 */
.L_x_97:
[----:B------:R-:W-:Y:S05]  /*3e90*/  BSYNC B1 ;  /* 0x0000000000017941 */ /* 0x000fea0003800000 */
.L_x_96:
[----:B------:R-:W-:Y:S05]  /*3ea0*/  @!P1 BRA `(.L_x_98) ;  /* 0x0000000800709947 */ /* 0x000fea0003800000 */
[----:B0----5:R-:W-:-:S04]  /*3eb0*/  IMAD.U32 R3, R20, 0x10000, RZ ;  /* 0x0001000014037824 */ /* 0x021fc800078e00ff */
[----:B------:R-:W-:-:S04]  /*3ec0*/  FMUL R0, R3, R58 ;  /* 0x0000003a03007220 */ /* 0x000fc80000400000 */
[----:B------:R-:W-:-:S05]  /*3ed0*/  FFMA R0, R55, R57, R0 ;  /* 0x0000003937007223 */ /* 0x000fca0000000000 */
[----:B------:R-:W-:-:S05]  /*3ee0*/  F2FP.BF16.F32.PACK_AB R0, RZ, R0 ;  /* 0x00000000ff00723e */ /* 0x000fca00000010ff */
[----:B------:R0:W-:Y:S01]  /*3ef0*/  STG.E.U16 desc[UR36][R10.64+0x72], R0 ;  /* 0x000072000a007986 */ /* 0x0001e2000c101524 */
[----:B------:R-:W-:Y:S05]  /*3f00*/  BRA `(.L_x_98) ;  /* 0x0000000800587947 */ /* 0x000fea0003800000 */
.L_x_37:
[----:B------:R-:W-:Y:S01]  /*3f10*/  ISETP.GT.AND P2, PT, R18, 0x1, PT ;  /* 0x000000011200780c */ /* 0x000fe20003f44270 */
[----:B------:R-:W-:Y:S01]  /*3f20*/  ULDC.64 UR4, c[0x0][0x5c0] ;  /* 0x0001700000047ab9 */ /* 0x000fe20000000a00 */
[-C--:B------:R-:W-:Y:S01]  /*3f30*/  FMUL R24, R24, R57.reuse ;  /* 0x0000003918187220 */ /* 0x080fe20000400000 */
[-C--:B------:R-:W-:Y:S01]  /*3f40*/  FMUL R25, R25, R57.reuse ;  /* 0x0000003919197220 */ /* 0x080fe20000400000 */
[----:B------:R-:W-:Y:S01]  /*3f50*/  ISETP.GT.AND P1, PT, R0, RZ, P2 ;  /* 0x000000ff0000720c */ /* 0x000fe20001724270 */
[-C--:B------:R-:W-:Y:S01]  /*3f60*/  FMUL R26, R26, R57.reuse ;  /* 0x000000391a1a7220 */ /* 0x080fe20000400000 */
[----:B------:R-:W-:Y:S01]  /*3f70*/  LEA R4, P4, R72, UR4, 0x1 ;  /* 0x0000000448047c11 */ /* 0x000fe2000f8808ff */
[-C--:B------:R-:W-:Y:S01]  /*3f80*/  FMUL R27, R27, R57.reuse ;  /* 0x000000391b1b7220 */ /* 0x080fe20000400000 */
[----:B------:R-:W-:Y:S01]  /*3f90*/  F2FP.BF16.F32.PACK_AB R24, RZ, R24 ;  /* 0x00000018ff18723e */ /* 0x000fe200000010ff */
[-C--:B------:R-:W-:Y:S01]  /*3fa0*/  FMUL R28, R28, R57.reuse ;  /* 0x000000391c1c7220 */ /* 0x080fe20000400000 */
[----:B------:R-:W-:Y:S01]  /*3fb0*/  LEA.HI.X R5, R72, UR5, R83, 0x1, P4 ;  /* 0x0000000548057c11 */ /* 0x000fe2000a0f0c53 */
[----:B------:R-:W-:Y:S01]  /*3fc0*/  FMUL R29, R29, R57 ;  /* 0x000000391d1d7220 */ /* 0x000fe20000400000 */
[----:B------:R-:W-:Y:S01]  /*3fd0*/  F2FP.BF16.F32.PACK_AB R25, RZ, R25 ;  /* 0x00000019ff19723e */ /* 0x000fe200000010ff */
[-C--:B------:R-:W-:Y:S01]  /*3fe0*/  FMUL R30, R30, R57.reuse ;  /* 0x000000391e1e7220 */ /* 0x080fe20000400000 */
[C---:B------:R-:W-:Y:S01]  /*3ff0*/  ISETP.GT.AND P2, PT, R0.reuse, 0x8, P2 ;  /* 0x000000080000780c */ /* 0x040fe20001744270 */
[----:B------:R-:W-:Y:S01]  /*4000*/  @P3 STG.E.U16 desc[UR36][R4.64], R24 ;  /* 0x0000001804003986 */ /* 0x000fe2000c101524 */
[----:B------:R-:W-:Y:S01]  /*4010*/  SHF.L.U64.HI R3, R59, 0x1, R64 ;  /* 0x000000013b037819 */ /* 0x000fe20000010240 */
[-C--:B------:R-:W-:Y:S01]  /*4020*/  FMUL R31, R31, R57.reuse ;  /* 0x000000391f1f7220 */ /* 0x080fe20000400000 */
[----:B------:R-:W-:Y:S01]  /*4030*/  LEA R6, P3, R59, R4, 0x1 ;  /* 0x000000043b067211 */ /* 0x000fe200078608ff */
[----:B------:R-:W-:Y:S01]  /*4040*/  @P1 STG.E.U16 desc[UR36][R4.64+0x2], R25 ;  /* 0x0000021904001986 */ /* 0x000fe2000c101524 */
[----:B------:R-:W-:Y:S01]  /*4050*/  ISETP.GT.AND P1, PT, R0, 0x8, P0 ;  /* 0x000000080000780c */ /* 0x000fe20000724270 */
[----:B------:R-:W-:Y:S01]  /*4060*/  FMUL R32, R32, R57 ;  /* 0x0000003920207220 */ /* 0x000fe20000400000 */
[----:B------:R-:W-:Y:S01]  /*4070*/  F2FP.BF16.F32.PACK_AB R26, RZ, R26 ;  /* 0x0000001aff1a723e */ /* 0x000fe200000010ff */
[----:B------:R-:W-:Y:S01]  /*4080*/  IMAD.X R7, R3, 0x1, R5, P3 ;  /* 0x0000000103077824 */ /* 0x000fe200018e0605 */
[----:B------:R-:W-:Y:S01]  /*4090*/  F2FP.BF16.F32.PACK_AB R27, RZ, R27 ;  /* 0x0000001bff1b723e */ /* 0x000fe200000010ff */
[-C--:B------:R-:W-:Y:S01]  /*40a0*/  FMUL R33, R33, R57.reuse ;  /* 0x0000003921217220 */ /* 0x080fe20000400000 */
[----:B------:R-:W-:Y:S01]  /*40b0*/  ISETP.GT.AND P0, PT, R18, 0x8, PT ;  /* 0x000000081200780c */ /* 0x000fe20003f04270 */
[-C--:B------:R-:W-:Y:S01]  /*40c0*/  FMUL R34, R34, R57.reuse ;  /* 0x0000003922227220 */ /* 0x080fe20000400000 */
[----:B------:R-:W-:Y:S01]  /*40d0*/  F2FP.BF16.F32.PACK_AB R28, RZ, R28 ;  /* 0x0000001cff1c723e */ /* 0x000fe200000010ff */
[-C--:B------:R-:W-:Y:S01]  /*40e0*/  FMUL R35, R35, R57.reuse ;  /* 0x0000003923237220 */ /* 0x080fe20000400000 */
[----:B------:R-:W-:Y:S01]  /*40f0*/  ISETP.GT.AND P4, PT, R0, RZ, P0 ;  /* 0x000000ff0000720c */ /* 0x000fe20000784270 */
[----:B------:R-:W-:Y:S01]  /*4100*/  FMUL R36, R36, R57 ;  /* 0x0000003924247220 */ /* 0x000fe20000400000 */
[----:B------:R-:W-:Y:S01]  /*4110*/  F2FP.BF16.F32.PACK_AB R29, RZ, R29 ;  /* 0x0000001dff1d723e */ /* 0x000fe200000010ff */
[----:B------:R-:W-:Y:S01]  /*4120*/  @P1 STG.E.U16 desc[UR36][R6.64], R26 ;  /* 0x0000001a06001986 */ /* 0x000fe2000c101524 */
[----:B------:R-:W-:Y:S01]  /*4130*/  ISETP.GT.AND P1, PT, R0, 0x8, P0 ;  /* 0x000000080000780c */ /* 0x000fe20000724270 */
[-C--:B------:R-:W-:Y:S01]  /*4140*/  FMUL R37, R37, R57.reuse ;  /* 0x0000003925257220 */ /* 0x080fe20000400000 */
[C---:B------:R-:W-:Y:S01]  /*4150*/  ISETP.GT.AND P0, PT, R18.reuse, 0x10, PT ;  /* 0x000000101200780c */ /* 0x040fe20003f04270 */
[----:B------:R-:W-:Y:S01]  /*4160*/  @P2 STG.E.U16 desc[UR36][R6.64+0x2], R27 ;  /* 0x0000021b06002986 */ /* 0x000fe2000c101524 */
[----:B------:R-:W-:Y:S01]  /*4170*/  ISETP.GT.AND P2, PT, R18, 0x9, PT ;  /* 0x000000091200780c */ /* 0x000fe20003f44270 */
[-C--:B------:R-:W-:Y:S01]  /*4180*/  FMUL R38, R38, R57.reuse ;  /* 0x0000003926267220 */ /* 0x080fe20000400000 */
[----:B------:R-:W-:Y:S01]  /*4190*/  F2FP.BF16.F32.PACK_AB R30, RZ, R30 ;  /* 0x0000001eff1e723e */ /* 0x000fe200000010ff */
[-C--:B------:R-:W-:Y:S01]  /*41a0*/  FMUL R39, R39, R57.reuse ;  /* 0x0000003927277220 */ /* 0x080fe20000400000 */
[C---:B------:R-:W-:Y:S01]  /*41b0*/  ISETP.GT.AND P3, PT, R0.reuse, RZ, P2 ;  /* 0x000000ff0000720c */ /* 0x040fe20001764270 */
[----:B------:R-:W-:Y:S01]  /*41c0*/  @P4 STG.E.U16 desc[UR36][R4.64+0x10], R28 ;  /* 0x0000101c04004986 */ /* 0x000fe2000c101524 */
[----:B------:R-:W-:Y:S01]  /*41d0*/  ISETP.GT.AND P2, PT, R0, 0x8, P2 ;  /* 0x000000080000780c */ /* 0x000fe20001744270 */
[----:B------:R-:W-:Y:S01]  /*41e0*/  FMUL R40, R40, R57 ;  /* 0x0000003928287220 */ /* 0x000fe20000400000 */
[----:B------:R-:W-:Y:S01]  /*41f0*/  F2FP.BF16.F32.PACK_AB R31, RZ, R31 ;  /* 0x0000001fff1f723e */ /* 0x000fe200000010ff */
[-C--:B------:R-:W-:Y:S01]  /*4200*/  FMUL R41, R41, R57.reuse ;  /* 0x0000003929297220 */ /* 0x080fe20000400000 */
[----:B------:R-:W-:Y:S01]  /*4210*/  ISETP.GT.AND P4, PT, R0, RZ, P0 ;  /* 0x000000ff0000720c */ /* 0x000fe20000784270 */
[-C--:B------:R-:W-:Y:S01]  /*4220*/  FMUL R42, R42, R57.reuse ;  /* 0x000000392a2a7220 */ /* 0x080fe20000400000 */
[----:B------:R-:W-:Y:S01]  /*4230*/  F2FP.BF16.F32.PACK_AB R32, RZ, R32 ;  /* 0x00000020ff20723e */ /* 0x000fe200000010ff */
[----:B------:R-:W-:Y:S01]  /*4240*/  FMUL R43, R43, R57 ;  /* 0x000000392b2b7220 */ /* 0x000fe20000400000 */
[----:B------:R-:W-:Y:S01]  /*4250*/  F2FP.BF16.F32.PACK_AB R33, RZ, R33 ;  /* 0x00000021ff21723e */ /* 0x000fe200000010ff */
[-C--:B------:R-:W-:Y:S01]  /*4260*/  FMUL R44, R44, R57.reuse ;  /* 0x000000392c2c7220 */ /* 0x080fe20000400000 */
[----:B------:R-:W-:Y:S01]  /*4270*/  F2FP.BF16.F32.PACK_AB R34, RZ, R34 ;  /* 0x00000022ff22723e */ /* 0x000fe200000010ff */
[----:B------:R-:W-:Y:S01]  /*4280*/  @P3 STG.E.U16 desc[UR36][R4.64+0x12], R29 ;  /* 0x0000121d04003986 */ /* 0x000fe2000c101524 */
[----:B------:R-:W-:Y:S01]  /*4290*/  ISETP.GT.AND P3, PT, R18, 0x11, PT ;  /* 0x000000111200780c */ /* 0x000fe20003f64270 */
[----:B------:R-:W-:Y:S01]  /*42a0*/  FMUL R45, R45, R57 ;  /* 0x000000392d2d7220 */ /* 0x000fe20000400000 */
[----:B------:R-:W-:Y:S01]  /*42b0*/  F2FP.BF16.F32.PACK_AB R35, RZ, R35 ;  /* 0x00000023ff23723e */ /* 0x000fe200000010ff */
[----:B------:R-:W-:Y:S01]  /*42c0*/  @P1 STG.E.U16 desc[UR36][R6.64+0x10], R30 ;  /* 0x0000101e06001986 */ /* 0x000fe2000c101524 */
[----:B------:R-:W-:Y:S01]  /*42d0*/  ISETP.GT.AND P1, PT, R0, 0x8, P0 ;  /* 0x000000080000780c */ /* 0x000fe20000724270 */
[-C--:B------:R-:W-:Y:S01]  /*42e0*/  FMUL R46, R46, R57.reuse ;  /* 0x000000392e2e7220 */ /* 0x080fe20000400000 */
[----:B------:R-:W-:Y:S01]  /*42f0*/  ISETP.GT.AND P0, PT, R18, 0x18, PT ;  /* 0x000000181200780c */ /* 0x000fe20003f04270 */
[----:B------:R-:W-:Y:S01]  /*4300*/  @P2 STG.E.U16 desc[UR36][R6.64+0x12], R31 ;  /* 0x0000121f06002986 */ /* 0x000fe2000c101524 */
[C---:B------:R-:W-:Y:S01]  /*4310*/  ISETP.GT.AND P2, PT, R0.reuse, RZ, P3 ;  /* 0x000000ff0000720c */ /* 0x040fe20001f44270 */
[-C--:B------:R-:W-:Y:S01]  /*4320*/  FMUL R47, R47, R57.reuse ;  /* 0x000000392f2f7220 */ /* 0x080fe20000400000 */
[C---:B------:R-:W-:Y:S01]  /*4330*/  ISETP.GT.AND P3, PT, R0.reuse, 0x8, P3 ;  /* 0x000000080000780c */ /* 0x040fe20001f64270 */
[----:B------:R-:W-:Y:S01]  /*4340*/  @P4 STG.E.U16 desc[UR36][R4.64+0x20], R32 ;  /* 0x0000202004004986 */ /* 0x000fe2000c101524 */
[----:B------:R-:W-:Y:S01]  /*4350*/  ISETP.GT.AND P4, PT, R0, RZ, P0 ;  /* 0x000000ff0000720c */ /* 0x000fe20000784270 */
[-C--:B------:R-:W-:Y:S01]  /*4360*/  FMUL R48, R48, R57.reuse ;  /* 0x0000003930307220 */ /* 0x080fe20000400000 */
[----:B------:R-:W-:Y:S01]  /*4370*/  F2FP.BF16.F32.PACK_AB R36, RZ, R36 ;  /* 0x00000024ff24723e */ /* 0x000fe200000010ff */
[----:B------:R-:W-:Y:S01]  /*4380*/  FMUL R49, R49, R57 ;  /* 0x0000003931317220 */ /* 0x000fe20000400000 */
[----:B------:R-:W-:Y:S01]  /*4390*/  F2FP.BF16.F32.PACK_AB R37, RZ, R37 ;  /* 0x00000025ff25723e */ /* 0x000fe200000010ff */
[-C--:B------:R-:W-:Y:S01]  /*43a0*/  FMUL R50, R50, R57.reuse ;  /* 0x0000003932327220 */ /* 0x080fe20000400000 */
[----:B------:R-:W-:Y:S01]  /*43b0*/  F2FP.BF16.F32.PACK_AB R38, RZ, R38 ;  /* 0x00000026ff26723e */ /* 0x000fe200000010ff */
[----:B------:R-:W-:Y:S01]  /*43c0*/  FMUL R51, R51, R57 ;  /* 0x0000003933337220 */ /* 0x000fe20000400000 */
[----:B------:R-:W-:Y:S01]  /*43d0*/  F2FP.BF16.F32.PACK_AB R39, RZ, R39 ;  /* 0x00000027ff27723e */ /* 0x000fe200000010ff */
[----:B------:R-:W-:Y:S01]  /*43e0*/  @P2 STG.E.U16 desc[UR36][R4.64+0x22], R33 ;  /* 0x0000222104002986 */ /* 0x000fe2000c101524 */
[----:B------:R-:W-:Y:S01]  /*43f0*/  F2FP.BF16.F32.PACK_AB R40, RZ, R40 ;  /* 0x00000028ff28723e */ /* 0x000fe200000010ff */
        /* <DEDUP_REMOVED lines=10> */
[----:B------:R-:W-:Y:S01]  /*44a0*/  @P4 STG.E.U16 desc[UR36][R4.64+0x30], R36 ;  /* 0x0000302404004986 */ /* 0x000fe2000c101524 */
[C---:B------:R-:W-:Y:S01]  /*44b0*/  ISETP.GT.AND P2, PT, R0.reuse, RZ, P3 ;  /* 0x000000ff0000720c */ /* 0x040fe20001f44270 */
[----:B------:R-:W-:Y:S01]  /*44c0*/  FMUL R55, R55, R57 ;  /* 0x0000003937377220 */ /* 0x000fe20000400000 */
[----:B------:R-:W-:-:S02]  /*44d0*/  ISETP.GT.AND P4, PT, R0, 0x8, P3 ;  /* 0x000000080000780c */ /* 0x000fc40001f84270 */
[C---:B------:R-:W-:Y:S02]  /*44e0*/  ISETP.GT.AND P3, PT, R0.reuse, RZ, P0 ;  /* 0x000000ff0000720c */ /* 0x040fe40000764270 */
[----:B------:R-:W-:Y:S02]  /*44f0*/  ISETP.GT.AND P0, PT, R0, 0x8, P0 ;  /* 0x000000080000780c */ /* 0x000fe40000704270 */
[----:B------:R-:W-:Y:S02]  /*4500*/  F2FP.BF16.F32.PACK_AB R43, RZ, R43 ;  /* 0x0000002bff2b723e */ /* 0x000fe400000010ff */
[----:B------:R-:W-:Y:S02]  /*4510*/  F2FP.BF16.F32.PACK_AB R44, RZ, R44 ;  /* 0x0000002cff2c723e */ /* 0x000fe400000010ff */
[----:B------:R-:W-:Y:S01]  /*4520*/  F2FP.BF16.F32.PACK_AB R45, RZ, R45 ;  /* 0x0000002dff2d723e */ /* 0x000fe200000010ff */
[----:B------:R-:W-:Y:S01]  /*4530*/  @P2 STG.E.U16 desc[UR36][R4.64+0x32], R37 ;  /* 0x0000322504002986 */ /* 0x000fe2000c101524 */
[----:B------:R-:W-:-:S02]  /*4540*/  F2FP.BF16.F32.PACK_AB R46, RZ, R46 ;  /* 0x0000002eff2e723e */ /* 0x000fc400000010ff */
[----:B------:R-:W-:Y:S01]  /*4550*/  F2FP.BF16.F32.PACK_AB R47, RZ, R47 ;  /* 0x0000002fff2f723e */ /* 0x000fe200000010ff */
[----:B------:R-:W-:Y:S01]  /*4560*/  @P1 STG.E.U16 desc[UR36][R6.64+0x30], R38 ;  /* 0x0000302606001986 */ /* 0x000fe2000c101524 */
[C---:B------:R-:W-:Y:S02]  /*4570*/  ISETP.GT.AND P1, PT, R18.reuse, 0x28, PT ;  /* 0x000000281200780c */ /* 0x040fe40003f24270 */
[----:B------:R-:W-:Y:S01]  /*4580*/  F2FP.BF16.F32.PACK_AB R48, RZ, R48 ;  /* 0x00000030ff30723e */ /* 0x000fe200000010ff */
[----:B------:R-:W-:Y:S01]  /*4590*/  @P4 STG.E.U16 desc[UR36][R6.64+0x32], R39 ;  /* 0x0000322706004986 */ /* 0x000fe2000c101524 */
[----:B------:R-:W-:Y:S02]  /*45a0*/  ISETP.GT.AND P4, PT, R18, 0x21, PT ;  /* 0x000000211200780c */ /* 0x000fe40003f84270 */
[----:B------:R-:W-:Y:S01]  /*45b0*/  F2FP.BF16.F32.PACK_AB R49, RZ, R49 ;  /* 0x00000031ff31723e */ /* 0x000fe200000010ff */
[----:B------:R-:W-:Y:S01]  /*45c0*/  @P3 STG.E.U16 desc[UR36][R4.64+0x40], R40 ;  /* 0x0000402804003986 */ /* 0x000fe2000c101524 */
[----:B------:R-:W-:-:S02]  /*45d0*/  ISETP.GT.AND P2, PT, R0, RZ, P4 ;  /* 0x000000ff0000720c */ /* 0x000fc40002744270 */
[C---:B------:R-:W-:Y:S02]  /*45e0*/  ISETP.GT.AND P4, PT, R0.reuse, 0x8, P4 ;  /* 0x000000080000780c */ /* 0x040fe40002784270 */
        /* <DEDUP_REMOVED lines=9> */
[----:B------:R-:W-:Y:S02]  /*4680*/  ISETP.GT.AND P0, PT, R18, 0x29, PT ;  /* 0x000000291200780c */ /* 0x000fe40003f04270 */
[----:B------:R-:W-:Y:S01]  /*4690*/  F2FP.BF16.F32.PACK_AB R55, RZ, R55 ;  /* 0x00000037ff37723e */ /* 0x000fe200000010ff */
[----:B------:R-:W-:Y:S01]  /*46a0*/  @P4 STG.E.U16 desc[UR36][R6.64+0x42], R43 ;  /* 0x0000422b06004986 */ /* 0x000fe2000c101524 */
[C---:B------:R-:W-:Y:S02]  /*46b0*/  ISETP.GT.AND P2, PT, R0.reuse, RZ, P0 ;  /* 0x000000ff0000720c */ /* 0x040fe40000744270 */
[----:B------:R-:W-:Y:S01]  /*46c0*/  ISETP.GT.AND P0, PT, R0, 0x8, P0 ;  /* 0x000000080000780c */ /* 0x000fe20000704270 */
[----:B------:R-:W-:Y:S01]  /*46d0*/  @P3 STG.E.U16 desc[UR36][R4.64+0x50], R44 ;  /* 0x0000502c04003986 */ /* 0x000fe2000c101524 */
[----:B------:R-:W-:-:S04]  /*46e0*/  ISETP.GT.AND P3, PT, R18, 0x30, PT ;  /* 0x000000301200780c */ /* 0x000fc80003f64270 */
[C---:B------:R-:W-:Y:S02]  /*46f0*/  ISETP.GT.AND P4, PT, R0.reuse, RZ, P3 ;  /* 0x000000ff0000720c */ /* 0x040fe40001f84270 */
[----:B------:R-:W-:-:S03]  /*4700*/  ISETP.GT.AND P3, PT, R0, 0x8, P3 ;  /* 0x000000080000780c */ /* 0x000fc60001f64270 */
[----:B------:R-:W-:Y:S01]  /*4710*/  @P2 STG.E.U16 desc[UR36][R4.64+0x52], R45 ;  /* 0x0000522d04002986 */ /* 0x000fe2000c101524 */
[----:B------:R-:W-:-:S03]  /*4720*/  ISETP.GT.AND P2, PT, R18, 0x39, PT ;  /* 0x000000391200780c */ /* 0x000fc60003f44270 */
[----:B------:R-:W-:Y:S01]  /*4730*/  @P1 STG.E.U16 desc[UR36][R6.64+0x50], R46 ;  /* 0x0000502e06001986 */ /* 0x000fe2000c101524 */
[----:B------:R-:W-:-:S03]  /*4740*/  ISETP.GT.AND P1, PT, R18, 0x38, PT ;  /* 0x000000381200780c */ /* 0x000fc60003f24270 */
[----:B------:R-:W-:Y:S01]  /*4750*/  @P0 STG.E.U16 desc[UR36][R6.64+0x52], R47 ;  /* 0x0000522f06000986 */ /* 0x000fe2000c101524 */
[----:B------:R-:W-:-:S03]  /*4760*/  ISETP.GT.AND P0, PT, R18, 0x31, PT ;  /* 0x000000311200780c */ /* 0x000fc60003f04270 */
[----:B------:R-:W-:Y:S01]  /*4770*/  @P4 STG.E.U16 desc[UR36][R4.64+0x60], R48 ;  /* 0x0000603004004986 */ /* 0x000fe2000c101524 */
[C---:B------:R-:W-:Y:S02]  /*4780*/  ISETP.GT.AND P4, PT, R0.reuse, RZ, P0 ;  /* 0x000000ff0000720c */ /* 0x040fe40000784270 */
[----:B------:R-:W-:-:S11]  /*4790*/  ISETP.GT.AND P0, PT, R0, 0x8, P0 ;  /* 0x000000080000780c */ /* 0x000fd60000704270 */
[----:B------:R-:W-:Y:S01]  /*47a0*/  @P4 STG.E.U16 desc[UR36][R4.64+0x62], R49 ;  /* 0x0000623104004986 */ /* 0x000fe2000c101524 */
[C---:B------:R-:W-:Y:S02]  /*47b0*/  ISETP.GT.AND P4, PT, R0.reuse, RZ, P2 ;  /* 0x000000ff0000720c */ /* 0x040fe40001784270 */
[C---:B------:R-:W-:Y:S01]  /*47c0*/  ISETP.GT.AND P2, PT, R0.reuse, 0x8, P2 ;  /* 0x000000080000780c */ /* 0x040fe20001744270 */
[----:B------:R-:W-:Y:S01]  /*47d0*/  @P3 STG.E.U16 desc[UR36][R6.64+0x60], R50 ;  /* 0x0000603206003986 */ /* 0x000fe2000c101524 */
[C---:B------:R-:W-:Y:S02]  /*47e0*/  ISETP.GT.AND P3, PT, R0.reuse, RZ, P1 ;  /* 0x000000ff0000720c */ /* 0x040fe40000f64270 */
[----:B------:R-:W-:Y:S01]  /*47f0*/  ISETP.GT.AND P1, PT, R0, 0x8, P1 ;  /* 0x000000080000780c */ /* 0x000fe20000f24270 */
[----:B------:R-:W-:Y:S10]  /*4800*/  @P0 STG.E.U16 desc[UR36][R6.64+0x62], R51 ;  /* 0x0000623306000986 */ /* 0x000ff4000c101524 */
[----:B------:R-:W-:Y:S04]  /*4810*/  @P3 STG.E.U16 desc[UR36][R4.64+0x70], R52 ;  /* 0x0000703404003986 */ /* 0x000fe8000c101524 */
[----:B------:R0:W-:Y:S02]  /*4820*/  @P4 STG.E.U16 desc[UR36][R4.64+0x72], R53 ;  /* 0x0000723504004986 */ /* 0x0001e4000c101524 */
[----:B0-----:R-:W-:-:S02]  /*4830*/  @P1 IMAD.MOV.U32 R4, RZ, RZ, R6 ;  /* 0x000000ffff041224 */ /* 0x001fc400078e0006 */
[----:B------:R-:W-:-:S05]  /*4840*/  @P1 IMAD.MOV.U32 R5, RZ, RZ, R7 ;  /* 0x000000ffff051224 */ /* 0x000fca00078e0007 */
[----:B------:R0:W-:Y:S04]  /*4850*/  @P1 STG.E.U16 desc[UR36][R4.64+0x70], R54 ;  /* 0x0000703604001986 */ /* 0x0001e8000c101524 */
[----:B------:R0:W-:Y:S02]  /*4860*/  @P2 STG.E.U16 desc[UR36][R6.64+0x72], R55 ;  /* 0x0000723706002986 */ /* 0x0001e4000c101524 */
.L_x_98:
[----:B------:R-:W-:Y:S05]  /*4870*/  BSYNC B0 ;  /* 0x0000000000007941 */ /* 0x000fea0003800000 */
.L_x_36:
[----:B0-----:R-:W2:Y:S01]  /*4880*/  LDL.64 R4, [R1] ;  /* 0x0000000001047983 */ /* 0x001ea20000100a00 */
[----:B------:R-:W-:Y:S01]  /*4890*/  ULDC.64 UR4, c[0x0][0x650] ;  /* 0x0001940000047ab9 */ /* 0x000fe20000000a00 */
[----:B------:R-:W-:Y:S02]  /*48a0*/  IMAD.U32 R0, RZ, RZ, UR44 ;  /* 0x0000002cff007e24 */ /* 0x000fe4000f8e00ff */
[----:B------:R-:W-:Y:S02]  /*48b0*/  IMAD.MOV.U32 R22, RZ, RZ, -0x1 ;  /* 0xffffffffff167424 */ /* 0x000fe400078e00ff */
[----:B------:R0:W-:Y:S01]  /*48c0*/  SYNCS.ARRIVE.TRANS64.A1T0 RZ, [R0+UR48], RZ ;  /* 0x000000ff00ff79a7 */ /* 0x0001e20008100030 */
[----:B------:R-:W-:Y:S02]  /*48d0*/  IMAD.MOV.U32 R18, RZ, RZ, -0x1 ;  /* 0xffffffffff127424 */ /* 0x000fe400078e00ff */
[----:B------:R-:W-:Y:S01]  /*48e0*/  IMAD.MOV.U32 R19, RZ, RZ, -0x1 ;  /* 0xffffffffff137424 */ /* 0x000fe200078e00ff */
[----:B0-----:R-:W-:-:S02]  /*48f0*/  PRMT R0, RZ, 0x7610, R0 ;  /* 0x00007610ff007816 */ /* 0x001fc40000000000 */
[----:B--2---:R-:W-:-:S05]  /*4900*/  LEA R16, P0, R4, R16, 0x1 ;  /* 0x0000001004107211 */ /* 0x004fca00078008ff */
[----:B------:R-:W-:Y:S01]  /*4910*/  IMAD.X R17, R66, 0x1, R17, P0 ;  /* 0x0000000142117824 */ /* 0x000fe200000e0611 */
[----:B------:R-:W-:-:S04]  /*4920*/  ISETP.GE.U32.AND P0, PT, R16, UR4, PT ;  /* 0x0000000410007c0c */ /* 0x000fc8000bf06070 */
[----:B------:R-:W-:-:S13]  /*4930*/  ISETP.GE.U32.AND.EX P0, PT, R17, UR5, PT, P0 ;  /* 0x0000000511007c0c */ /* 0x000fda000bf06100 */
[----:B------:R-:W-:Y:S05]  /*4940*/  @P0 BRA `(.L_x_99) ;  /* 0x00000004004c0947 */ /* 0x000fea0003800000 */
[----:B------:R-:W0:Y:S01]  /*4950*/  LDC.64 R10, c[0x0][0x628] ;  /* 0x00018a00ff0a7b82 */ /* 0x000e220000000a00 */
[----:B------:R-:W2:Y:S01]  /*4960*/  S2R R12, SR_CTAID.X ;  /* 0x00000000000c7919 */ /* 0x000ea20000002500 */
[----:B-1-34-:R-:W-:Y:S02]  /*4970*/  IMAD.MOV.U32 R8, RZ, RZ, R16 ;  /* 0x000000ffff087224 */ /* 0x01afe400078e0010 */
[----:B------:R-:W-:Y:S01]  /*4980*/  IMAD.MOV.U32 R9, RZ, RZ, R17 ;  /* 0x000000ffff097224 */ /* 0x000fe200078e0011 */
[----:B------:R-:W1:Y:S03]  /*4990*/  S2R R18, SR_CTAID.Y ;  /* 0x0000000000127919 */ /* 0x000e660000002600 */
[----:B------:R-:W3:Y:S08]  /*49a0*/  LDC R0, c[0x0][0x630] ;  /* 0x00018c00ff007b82 */ /* 0x000ef00000000800 */
[----:B------:R-:W4:Y:S01]  /*49b0*/  LDC.64 R14, c[0x0][0x620] ;  /* 0x00018800ff0e7b82 */ /* 0x000f220000000a00 */
[----:B0-----:R-:W-:-:S04]  /*49c0*/  ISETP.NE.U32.AND P0, PT, R10, RZ, PT ;  /* 0x000000ff0a00720c */ /* 0x001fc80003f05070 */
[----:B------:R-:W-:-:S13]  /*49d0*/  ISETP.NE.AND.EX P0, PT, R11, RZ, PT, P0 ;  /* 0x000000ff0b00720c */ /* 0x000fda0003f05300 */
[----:B-1234-:R-:W-:Y:S05]  /*49e0*/  @!P0 BRA `(.L_x_100) ;  /* 0x0000000000288947 */ /* 0x01efea0003800000 */
[----:B------:R-:W0:Y:S02]  /*49f0*/  LDC R3, c[0x0][0x634] ;  /* 0x00018d00ff037b82 */ /* 0x000e240000000800 */
[----:B0-----:R-:W-:-:S05]  /*4a00*/  IADD3 R3, P0, R16, R3, RZ ;  /* 0x0000000310037210 */ /* 0x001fca0007f1e0ff */
        /* <DEDUP_REMOVED lines=8> */
.L_x_100:
[-CC-:B------:R-:W-:Y:S01]  /*4a90*/  SHF.R.U64 R19, R8, R0.reuse, R9.reuse ;  /* 0x0000000008137219 */ /* 0x180fe20000001209 */
[----:B------:R-:W0:Y:S01]  /*4aa0*/  LDC.64 R26, c[0x0][0x640] ;  /* 0x00019000ff1a7b82 */ /* 0x000e220000000a00 */
[----:B------:R-:W-:Y:S01]  /*4ab0*/  SHF.R.U32.HI R0, RZ, R0, R9 ;  /* 0x00000000ff007219 */ /* 0x000fe20000011609 */
[----:B------:R-:W-:Y:S01]  /*4ac0*/  ULDC UR4, c[0x0][0x150] ;  /* 0x0000540000047ab9 */ /* 0x000fe20000000800 */
[----:B------:R-:W-:Y:S02]  /*4ad0*/  IADD3 R3, P0, RZ, -R19, RZ ;  /* 0x80000013ff037210 */ /* 0x000fe40007f1e0ff */
[----:B------:R-:W-:-:S03]  /*4ae0*/  I2FP.F32.U32 R7, R12 ;  /* 0x0000000c00077245 */ /* 0x000fc60000201000 */
[----:B------:R-:W1:Y:S01]  /*4af0*/  LDC R6, c[0x0][0x618] ;  /* 0x00018600ff067b82 */ /* 0x000e620000000800 */
[----:B------:R-:W-:Y:S02]  /*4b00*/  IMAD.X R5, RZ, RZ, ~R0, P0 ;  /* 0x000000ffff057224 */ /* 0x000fe400000e0e00 */
[----:B------:R-:W-:Y:S01]  /*4b10*/  FMUL R7, R7, UR4 ;  /* 0x0000000407077c20 */ /* 0x000fe20008400000 */
[----:B------:R-:W-:Y:S01]  /*4b20*/  ULDC UR4, c[0x0][0x154] ;  /* 0x0000550000047ab9 */ /* 0x000fe20000000800 */
[-C--:B------:R-:W-:Y:S02]  /*4b30*/  IMAD R0, R5, R14.reuse, RZ ;  /* 0x0000000e05007224 */ /* 0x080fe400078e02ff */
[C---:B------:R-:W-:Y:S01]  /*4b40*/  IMAD.WIDE.U32 R4, R3.reuse, R14, R16 ;  /* 0x0000000e03047225 */ /* 0x040fe200078e0010 */
[----:B------:R-:W2:Y:S01]  /*4b50*/  LDC R11, c[0x0][0x608] ;  /* 0x00018200ff0b7b82 */ /* 0x000ea20000000800 */
[----:B------:R-:W3:Y:S02]  /*4b60*/  F2I.U32.TRUNC.NTZ R7, R7 ;  /* 0x0000000700077305 */ /* 0x000ee4000020f000 */
[----:B------:R-:W-:-:S04]  /*4b70*/  IMAD R3, R3, R15, R0 ;  /* 0x0000000f03037224 */ /* 0x000fc800078e0200 */
[----:B------:R-:W-:Y:S01]  /*4b80*/  IMAD.IADD R3, R5, 0x1, R3 ;  /* 0x0000000105037824 */ /* 0x000fe200078e0203 */
[----:B------:R-:W4:Y:S01]  /*4b90*/  LDC R8, c[0x0][0x658] ;  /* 0x00019600ff087b82 */ /* 0x000f220000000800 */
[----:B------:R-:W-:Y:S02]  /*4ba0*/  I2FP.F32.U32 R5, R18 ;  /* 0x0000001200057245 */ /* 0x000fe40000201000 */
[----:B0-----:R-:W-:-:S04]  /*4bb0*/  ISETP.NE.U32.AND P0, PT, R26, RZ, PT ;  /* 0x000000ff1a00720c */ /* 0x001fc80003f05070 */
[----:B------:R-:W-:Y:S01]  /*4bc0*/  ISETP.NE.AND.EX P0, PT, R27, RZ, PT, P0 ;  /* 0x000000ff1b00720c */ /* 0x000fe20003f05300 */
[----:B------:R-:W0:Y:S01]  /*4bd0*/  LDC R9, c[0x0][0x144] ;  /* 0x00005100ff097b82 */ /* 0x000e220000000800 */
[-C--:B-1----:R-:W-:Y:S01]  /*4be0*/  SHF.R.U32.HI R0, RZ, R6.reuse, R3 ;  /* 0x00000006ff007219 */ /* 0x082fe20000011603 */
[----:B---3--:R-:W-:Y:S01]  /*4bf0*/  IMAD.MOV R7, RZ, RZ, -R7 ;  /* 0x000000ffff077224 */ /* 0x008fe200078e0a07 */
[----:B------:R-:W-:Y:S01]  /*4c00*/  SHF.R.U64 R13, R4, R6, R3 ;  /* 0x00000006040d7219 */ /* 0x000fe20000001203 */
[----:B------:R-:W-:-:S04]  /*4c10*/  FMUL R6, R5, UR4 ;  /* 0x0000000405067c20 */ /* 0x000fc80008400000 */
[----:B------:R-:W1:Y:S01]  /*4c20*/  LDC R21, c[0x0][0x148] ;  /* 0x00005200ff157b82 */ /* 0x000e620000000800 */
[-CC-:B--2---:R-:W-:Y:S02]  /*4c30*/  SHF.R.U64 R10, R13, R11.reuse, R0.reuse ;  /* 0x0000000b0d0a7219 */ /* 0x184fe40000001200 */
[----:B------:R-:W-:Y:S02]  /*4c40*/  SHF.R.U32.HI R3, RZ, R11, R0 ;  /* 0x0000000bff037219 */ /* 0x000fe40000011600 */
[----:B------:R2:W3:Y:S03]  /*4c50*/  F2I.U32.TRUNC.NTZ R0, R6 ;  /* 0x0000000600007305 */ /* 0x0004e6000020f000 */
[----:B------:R-:W1:Y:S01]  /*4c60*/  LDC R14, c[0x0][0x648] ;  /* 0x00019200ff0e7b82 */ /* 0x000e620000000800 */
[-CC-:B----4-:R-:W-:Y:S02]  /*4c70*/  SHF.R.U64 R15, R10, R8.reuse, R3.reuse ;  /* 0x000000080a0f7219 */ /* 0x190fe40000001203 */
[----:B------:R-:W-:-:S03]  /*4c80*/  SHF.R.U32.HI R5, RZ, R8, R3 ;  /* 0x00000008ff057219 */ /* 0x000fc60000011603 */
[----:B------:R-:W-:Y:S02]  /*4c90*/  IMAD.MOV.U32 R4, RZ, RZ, R15 ;  /* 0x000000ffff047224 */ /* 0x000fe400078e000f */
[----:B-----5:R-:W4:Y:S01]  /*4ca0*/  LDC R20, c[0x0][0x638] ;  /* 0x00018e00ff147b82 */ /* 0x020f220000000800 */
[----:B0-----:R-:W-:-:S07]  /*4cb0*/  IMAD R25, R9, R7, R12 ;  /* 0x0000000709197224 */ /* 0x001fce00078e020c */
[----:B------:R-:W0:Y:S08]  /*4cc0*/  LDC R24, c[0x0][0x610] ;  /* 0x00018400ff187b82 */ /* 0x000e300000000800 */
[----:B------:R-:W0:Y:S01]  /*4cd0*/  LDC R28, c[0x0][0x600] ;  /* 0x00018000ff1c7b82 */ /* 0x000e220000000800 */
[----:B--23--:R-:W-:Y:S05]  /*4ce0*/  @!P0 BRA `(.L_x_101) ;  /* 0x0000000000288947 */ /* 0x00cfea0003800000 */
        /* <DEDUP_REMOVED lines=10> */
.L_x_101:
[----:B------:R-:W-:Y:S02]  /*4d90*/  ISETP.NE.AND P0, PT, R2, 0x1, PT ;  /* 0x000000010200780c */ /* 0x000fe40003f05270 */
[----:B-1----:R-:W-:Y:S01]  /*4da0*/  SHF.R.U64 R3, R4, R14, R5 ;  /* 0x0000000e04037219 */ /* 0x002fe20000001205 */
[----:B------:R-:W-:Y:S01]  /*4db0*/  IMAD.MOV R5, RZ, RZ, -R0 ;  /* 0x000000ffff057224 */ /* 0x000fe200078e0a00 */
[----:B------:R-:W-:-:S03]  /*4dc0*/  LOP3.LUT R0, R10, R69, RZ, 0xc0, !PT ;  /* 0x000000450a007212 */ /* 0x000fc600078ec0ff */
[----:B------:R-:W-:Y:S02]  /*4dd0*/  IMAD.MOV R4, RZ, RZ, -R3 ;  /* 0x000000ffff047224 */ /* 0x000fe400078e0a03 */
[----:B------:R-:W-:Y:S01]  /*4de0*/  IMAD R22, R65, R3, R0 ;  /* 0x0000000341167224 */ /* 0x000fe200078e0200 */
[----:B------:R-:W-:Y:S01]  /*4df0*/  LOP3.LUT R3, R13, R68, RZ, 0xc0, !PT ;  /* 0x000000440d037212 */ /* 0x000fe200078ec0ff */
[----:B----4-:R-:W-:Y:S02]  /*4e00*/  IMAD R0, R4, R20, R15 ;  /* 0x0000001404007224 */ /* 0x010fe400078e020f */
[----:B------:R-:W-:Y:S02]  /*4e10*/  @P0 IMAD R25, R21, R5, R18 ;  /* 0x0000000515190224 */ /* 0x000fe400078e0212 */
[----:B0-----:R-:W-:Y:S02]  /*4e20*/  IMAD R3, R0, R28, R3 ;  /* 0x0000001c00037224 */ /* 0x001fe400078e0203 */
[----:B------:R-:W-:-:S02]  /*4e30*/  IMAD R22, R22, R24, R25 ;  /* 0x0000001816167224 */ /* 0x000fc400078e0219 */
[----:B------:R-:W-:-:S03]  /*4e40*/  IMAD.MOV.U32 R4, RZ, RZ, 0x1 ;  /* 0x00000001ff047424 */ /* 0x000fc600078e00ff */
[----:B------:R-:W-:Y:S02]  /*4e50*/  SEL R18, R3, R22, !P0 ;  /* 0x0000001603127207 */ /* 0x000fe40004000000 */
[----:B------:R-:W-:Y:S02]  /*4e60*/  PRMT R0, R4, 0x7610, R0 ;  /* 0x0000761004007816 */ /* 0x000fe40000000000 */
[----:B------:R-:W-:-:S07]  /*4e70*/  SEL R22, R22, R3, !P0 ;  /* 0x0000000316167207 */ /* 0x000fce0004000000 */
.L_x_99:
[----:B------:R-:W-:Y:S01]  /*4e80*/  LOP3.LUT P0, RZ, R0, 0xff, RZ, 0xc0, !PT ;  /* 0x000000ff00ff7812 */ /* 0x000fe2000780c0ff */
[----:B------:R-:W-:Y:S01]  /*4e90*/  UIMAD.WIDE.U32 UR4, UR38, -0x33333333, URZ ;  /* 0xcccccccd260478a5 */ /* 0x000fe2000f8e003f */
[----:B------:R-:W-:-:S03]  /*4ea0*/  LOP3.LUT R75, R75, 0x1, RZ, 0x3c, !PT ;  /* 0x000000014b4b7812 */ /* 0x000fc600078e3cff */
[----:B------:R-:W-:-:S04]  /*4eb0*/  USHF.R.U32.HI UR4, URZ, 0x2, UR5 ;  /* 0x000000023f047899 */ /* 0x000fc80008011605 */
[----:B------:R-:W-:-:S04]  /*4ec0*/  UIMAD UR38, UR4, -0x5, UR38 ;  /* 0xfffffffb042678a4 */ /* 0x000fc8000f8e0226 */
[----:B------:R-:W-:Y:S08]  /*4ed0*/  @P0 BRA `(.L_x_102) ;  /* 0xffffffc800340947 */ /* 0x000ff0000383ffff */
[----:B------:R-:W-:Y:S05]  /*4ee0*/  EXIT ;  /* 0x000000000000794d */ /* 0x000fea0003800000 */
.L_x_17:
[----:B------:R-:W-:-:S08]  /*4ef0*/  ISETP.NE.AND P0, PT, R14, RZ, PT ;  /* 0x000000ff0e00720c */ /* 0x000fd00003f05270 */
[----:B0-----:R-:W0:-:S00]  /*4f00*/  USETMAXREG.DEALLOC.CTAPOOL 0x28 ;  /* 0x00000028000079c8 */ /* 0x001e0000080e0500 */
[----:B------:R-:W-:Y:S05]  /*4f10*/  @P0 EXIT ;  /* 0x000000000000094d */ /* 0x000fea0003800000 */
[----:B0-----:R-:W-:Y:S01]  /*4f20*/  LOP3.LUT P0, RZ, R3, 0xff, RZ, 0xc0, !PT ;  /* 0x000000ff03ff7812 */ /* 0x001fe2000780c0ff */
[----:B------:R-:W-:Y:S02]  /*4f30*/  IMAD.MOV.U32 R3, RZ, RZ, 0x1 ;  /* 0x00000001ff037424 */ /* 0x000fe400078e00ff */
[----:B------:R-:W-:-:S10]  /*4f40*/  IMAD.MOV.U32 R8, RZ, RZ, RZ ;  /* 0x000000ffff087224 */ /* 0x000fd400078e00ff */
[----:B------:R-:W-:Y:S05]  /*4f50*/  @!P0 BRA `(.L_x_103) ;  /* 0x0000000c00588947 */ /* 0x000fea0003800000 */
[----:B------:R-:W0:Y:S01]  /*4f60*/  S2UR UR8, SR_CgaCtaId ;  /* 0x00000000000879c3 */ /* 0x000e220000008800 */
[----:B------:R-:W-:Y:S01]  /*4f70*/  LOP3.LUT P0, RZ, R4, 0x1f, RZ, 0xc0, !PT ;  /* 0x0000001f04ff7812 */ /* 0x000fe2000780c0ff */
[----:B------:R-:W-:Y:S01]  /*4f80*/  ULDC UR5, c[0x0][0x658] ;  /* 0x0001960000057ab9 */ /* 0x000fe20000000800 */
[----:B------:R-:W-:Y:S01]  /*4f90*/  UMOV UR6, 0xffffffff ;  /* 0xffffffff00067882 */ /* 0x000fe20000000000 */
[----:B------:R-:W-:Y:S01]  /*4fa0*/  BSSY B0, `(.L_x_103) ;  /* 0x00000d1000007945 */ /* 0x000fe20003800000 */
[----:B------:R-:W-:Y:S01]  /*4fb0*/  USHF.L.U32 UR6, UR6, UR5, URZ ;  /* 0x0000000506067299 */ /* 0x000fe2000800063f */
[C---:B------:R-:W-:Y:S01]  /*4fc0*/  ISETP.NE.AND P2, PT, R5.reuse, RZ, PT ;  /* 0x000000ff0500720c */ /* 0x040fe20003f45270 */
[----:B------:R-:W-:Y:S01]  /*4fd0*/  IMAD.MOV.U32 R10, RZ, RZ, 0x1 ;  /* 0x00000001ff0a7424 */ /* 0x000fe200078e00ff */
[----:B------:R-:W-:Y:S01]  /*4fe0*/  ISETP.NE.OR P0, PT, R5, RZ, !P0 ;  /* 0x000000ff0500720c */ /* 0x000fe20004705670 */
[----:B------:R-:W-:Y:S01]  /*4ff0*/  IMAD.MOV.U32 R3, RZ, RZ, 0x1 ;  /* 0x00000001ff037424 */ /* 0x000fe200078e00ff */
[----:B------:R-:W-:Y:S01]  /*5000*/  LOP3.LUT R9, R23, 0x2, RZ, 0xfc, !PT ;  /* 0x0000000217097812 */ /* 0x000fe200078efcff */
[----:B------:R-:W-:Y:S01]  /*5010*/  IMAD.MOV.U32 R8, RZ, RZ, RZ ;  /* 0x000000ffff087224 */ /* 0x000fe200078e00ff */
[----:B------:R-:W-:Y:S01]  /*5020*/  ULDC UR4, c[0x0][0x600] ;  /* 0x0001800000047ab9 */ /* 0x000fe20000000800 */
[----:B------:R-:W-:Y:S01]  /*5030*/  UMOV UR7, 0x1 ;  /* 0x0000000100077882 */ /* 0x000fe20000000000 */
[----:B------:R-:W-:-:S02]  /*5040*/  UIADD3 UR13, UR40, 0x1, URZ ;  /* 0x00000001280d7890 */ /* 0x000fc4000fffe03f */
[----:B------:R-:W-:Y:S02]  /*5050*/  UIADD3 UR4, UR4, -0x1, URZ ;  /* 0xffffffff04047890 */ /* 0x000fe4000fffe03f */
[----:B------:R-:W-:Y:S02]  /*5060*/  USHF.L.U32 UR5, UR7, UR5, URZ ;  /* 0x0000000507057299 */ /* 0x000fe4000800063f */
[----:B------:R-:W-:Y:S01]  /*5070*/  ULOP3.LUT UR6, URZ, UR6, URZ, 0x33, !UPT ;  /* 0x000000063f067292 */ /* 0x000fe2000f8e333f */
[----:B------:R-:W-:Y:S01]  /*5080*/  ULDC.64 UR30, c[0x0][0x198] ;  /* 0x00006600001e7ab9 */ /* 0x000fe20000000a00 */
[----:B0-----:R-:W-:-:S10]  /*5090*/  IMAD.U32 R11, RZ, RZ, UR8 ;  /* 0x00000008ff0b7e24 */ /* 0x001fd4000f8e00ff */
.L_x_115:
[----:B------:R-:W-:-:S03]  /*50a0*/  UMOV UR7, 0xffffffff ;  /* 0xffffffff00077882 */ /* 0x000fc60000000000 */
[----:B------:R-:W-:Y:S05]  /*50b0*/  BRA.DIV UR7, `(.L_x_104) ;  /* 0x0000001207407947 */ /* 0x000fea000b800000 */
[----:B------:R-:W-:-:S13]  /*50c0*/  ELECT P6, URZ, PT ;  /* 0x00000000003f782f */ /* 0x000fda00038c0000 */
.L_x_129:
[----:B------:R-:W0:Y:S01]  /*50d0*/  LDC R4, c[0x0][0x28c] ;  /* 0x0000a300ff047b82 */ /* 0x000e220000000800 */
[----:B------:R-:W-:Y:S01]  /*50e0*/  BSSY B1, `(.L_x_105) ;  /* 0x0000048000017945 */ /* 0x000fe20003800000 */
[----:B0-----:R-:W-:-:S13]  /*50f0*/  ISETP.LT.OR P6, PT, R4, 0x1, !P6 ;  /* 0x000000010400780c */ /* 0x001fda00077c1670 */
[----:B------:R-:W-:Y:S05]  /*5100*/  @P6 BRA `(.L_x_106) ;  /* 0x0000000400146947 */ /* 0x000fea0003800000 */
[----:B------:R-:W-:Y:S02]  /*5110*/  IMAD R11, R22, 0x2, R11 ;  /* 0x00000002160b7824 */ /* 0x000fe400078e020b */
[----:B------:R-:W-:Y:S02]  /*5120*/  IMAD.SHL.U32 R18, R18, 0x40, RZ ;  /* 0x0000004012127824 */ /* 0x000fe400078e00ff */
[----:B------:R-:W-:Y:S02]  /*5130*/  IMAD.MOV.U32 R15, RZ, RZ, RZ ;  /* 0x000000ffff0f7224 */ /* 0x000fe400078e00ff */
[----:B------:R-:W-:Y:S02]  /*5140*/  IMAD.U32 R20, RZ, RZ, UR13 ;  /* 0x0000000dff147e24 */ /* 0x000fe4000f8e00ff */
[----:B------:R-:W-:Y:S02]  /*5150*/  IMAD.MOV.U32 R4, RZ, RZ, R3 ;  /* 0x000000ffff047224 */ /* 0x000fe400078e0003 */
[----:B------:R-:W-:-:S02]  /*5160*/  IMAD.MOV.U32 R6, RZ, RZ, R8 ;  /* 0x000000ffff067224 */ /* 0x000fc400078e0008 */
[----:B------:R-:W-:-:S07]  /*5170*/  IMAD.SHL.U32 R12, R11, 0x20, RZ ;  /* 0x000000200b0c7824 */ /* 0x000fce00078e00ff */
.L_x_110:
[----:B------:R-:W0:Y:S01]  /*5180*/  S2UR UR7, SR_CgaCtaId ;  /* 0x00000000000779c3 */ /* 0x000e220000008800 */
[----:B------:R-:W-:Y:S02]  /*5190*/  MOV R14, 0x400 ;  /* 0x00000400000e7802 */ /* 0x000fe40000000f00 */
[----:B------:R-:W-:-:S05]  /*51a0*/  SHF.L.U32 R5, R4, 0x1f, RZ ;  /* 0x0000001f04057819 */ /* 0x000fca00000006ff */
[----:B------:R-:W1:Y:S01]  /*51b0*/  @!P2 LDC R7, c[0x0][0x500] ;  /* 0x00014000ff07ab82 */ /* 0x000e620000000800 */
[----:B0-----:R-:W-:-:S05]  /*51c0*/  IMAD.U32 R11, RZ, RZ, UR7 ;  /* 0x00000007ff0b7e24 */ /* 0x001fca000f8e00ff */
[----:B------:R-:W-:-:S05]  /*51d0*/  LEA R13, R11, R14, 0x18 ;  /* 0x0000000e0b0d7211 */ /* 0x000fca00078ec0ff */
[----:B------:R-:W-:-:S04]  /*51e0*/  IMAD R14, R6, 0x8, R13 ;  /* 0x00000008060e7824 */ /* 0x000fc800078e020d */
[----:B------:R-:W0:Y:S02]  /*51f0*/  SYNCS.PHASECHK.TRANS64.TRYWAIT P1, [R14+URZ+0x28], R5 ;  /* 0x000028050e0075a7 */ /* 0x000e24000802017f */
[----:B01----:R-:W-:Y:S05]  /*5200*/  @!P1 BRA `(.L_x_107) ;  /* 0x00000010000c9947 */ /* 0x003fea0003800000 */
.L_x_130:
[----:B0-----:R-:W-:Y:S01]  /*5210*/  PRMT R5, R9, 0x9910, RZ ;  /* 0x0000991009057816 */ /* 0x001fe200000000ff */
[----:B------:R0:W-:Y:S03]  /*5220*/  @!P2 SYNCS.ARRIVE.TRANS64 RZ, [R14+URZ], R7 ;  /* 0x000000070effa9a7 */ /* 0x0001e6000800003f */
[----:B------:R-:W-:-:S13]  /*5230*/  ISETP.NE.AND P1, PT, R5, 0x2, PT ;  /* 0x000000020500780c */ /* 0x000fda0003f25270 */
[----:B0-----:R-:W-:Y:S05]  /*5240*/  @P1 BRA `(.L_x_108) ;  /* 0x0000000000041947 */ /* 0x001fea0003800000 */
[----:B------:R-:W-:Y:S01]  /*5250*/  BPT.TRAP 0x1 ;  /* 0x000000040000795c */ /* 0x000fe20000300000 */
.L_x_108:
[----:B------:R-:W-:Y:S05]  /*5260*/  @P0 BRA `(.L_x_109) ;  /* 0x0000000000040947 */ /* 0x000fea0003800000 */
[----:B------:R-:W-:Y:S01]  /*5270*/  BPT.TRAP 0x1 ;  /* 0x000000040000795c */ /* 0x000fe20000300000 */
.L_x_109:
[----:B------:R-:W-:Y:S01]  /*5280*/  IMAD R5, R6, 0x4, R11 ;  /* 0x0000000406057824 */ /* 0x000fe200078e020b */
[----:B------:R-:W-:Y:S01]  /*5290*/  R2UR UR34, R15 ;  /* 0x000000000f2272ca */ /* 0x000fe200000e0000 */
[----:B------:R-:W-:Y:S01]  /*52a0*/  VIADD R20, R20, 0xffffffff ;  /* 0xffffffff14147836 */ /* 0x000fe20000000000 */
[----:B------:R-:W-:Y:S01]  /*52b0*/  R2UR UR33, R14 ;  /* 0x000000000e2172ca */ /* 0x000fe200000e0000 */
[----:B------:R-:W-:Y:S01]  /*52c0*/  IMAD.SHL.U32 R5, R5, 0x800, RZ ;  /* 0x0000080005057824 */ /* 0x000fe200078e00ff */
[----:B------:R-:W-:Y:S01]  /*52d0*/  R2UR UR36, R19 ;  /* 0x00000000132472ca */ /* 0x000fe200000e0000 */
[----:B------:R-:W-:Y:S01]  /*52e0*/  UIADD3 UR14, UP0, UR30, 0xf0, URZ ;  /* 0x000000f01e0e7890 */ /* 0x000fe2000ff1e03f */
[----:B------:R-:W-:Y:S01]  /*52f0*/  R2UR UR35, R12 ;  /* 0x000000000c2372ca */ /* 0x000fe200000e0000 */
[--C-:B------:R-:W-:Y:S01]  /*5300*/  IMAD R5, R5, 0x2, R13.reuse ;  /* 0x0000000205057824 */ /* 0x100fe200078e020d */
[----:B------:R-:W-:Y:S01]  /*5310*/  R2UR UR19, R18 ;  /* 0x00000000121372ca */ /* 0x000fe200000e0000 */
[----:B------:R-:W-:Y:S01]  /*5320*/  IMAD R13, R6, 0x4000, R13 ;  /* 0x00004000060d7824 */ /* 0x000fe200078e020d */
[----:B------:R-:W-:Y:S01]  /*5330*/  UIADD3 UR38, UP1, UR30, 0x1f0, URZ ;  /* 0x000001f01e267890 */ /* 0x000fe2000ff3e03f */
[----:B------:R-:W-:Y:S01]  /*5340*/  ISETP.GT.AND P3, PT, R20, 0x1, PT ;  /* 0x000000011400780c */ /* 0x000fe20003f64270 */
[----:B------:R-:W-:Y:S01]  /*5350*/  UIADD3.X UR15, URZ, UR31, URZ, UP0, !UPT ;  /* 0x0000001f3f0f7290 */ /* 0x000fe200087fe43f */
[----:B------:R-:W-:Y:S01]  /*5360*/  R2UR UR24, R5 ;  /* 0x00000000051872ca */ /* 0x000fe200000e0000 */
[----:B------:R-:W-:Y:S01]  /*5370*/  UIADD3 UR26, UR34, 0x40, URZ ;  /* 0x00000040221a7890 */ /* 0x000fe2000fffe03f */
[----:B------:R-:W-:Y:S01]  /*5380*/  R2UR UR8, R13 ;  /* 0x000000000d0872ca */ /* 0x000fe200000e0000 */
[----:B------:R-:W-:Y:S01]  /*5390*/  UIADD3.X UR39, URZ, UR31, URZ, UP1, !UPT ;  /* 0x0000001f3f277290 */ /* 0x000fe20008ffe43f */
[----:B------:R-:W-:Y:S01]  /*53a0*/  VIADD R6, R6, 0x1 ;  /* 0x0000000106067836 */ /* 0x000fe20000000000 */
[----:B------:R-:W-:Y:S01]  /*53b0*/  UMOV UR7, 0x30000 ;  /* 0x0003000000077882 */ /* 0x000fe20000000000 */
[----:B------:R-:W-:Y:S01]  /*53c0*/  UMOV UR22, 0x0 ;  /* 0x0000000000167882 */ /* 0x000fe20000000000 */
[----:B------:R-:W-:Y:S01]  /*53d0*/  UMOV UR23, 0x10000000 ;  /* 0x1000000000177882 */ /* 0x000fe20000000000 */
[----:B------:R-:W-:Y:S01]  /*53e0*/  UMOV UR25, UR33 ;  /* 0x0000002100197c82 */ /* 0x000fe20008000000 */
[----:B------:R-:W-:Y:S01]  /*53f0*/  ISETP.NE.AND P1, PT, R6, 0x5, PT ;  /* 0x000000050600780c */ /* 0x000fe20003f25270 */
[----:B------:R-:W-:Y:S01]  /*5400*/  UMOV UR28, UR36 ;  /* 0x00000024001c7c82 */ /* 0x000fe20008000000 */
[----:B------:R-:W-:Y:S01]  /*5410*/  UMOV UR27, UR35 ;  /* 0x00000023001b7c82 */ /* 0x000fe20008000000 */
[----:B------:R-:W-:Y:S01]  /*5420*/  UMOV UR17, UR33 ;  /* 0x0000002100117c82 */ /* 0x000fe20008000000 */
[----:B------:R-:W-:Y:S01]  /*5430*/  UIADD3 UR32, UR24, 0x180, URZ ;  /* 0x0000018018207890 */ /* 0x000fe2000fffe03f */
[----:B------:R-:W-:Y:S01]  /*5440*/  SEL R5, RZ, 0x1, P1 ;  /* 0x00000001ff057807 */ /* 0x000fe20000800000 */
[----:B------:R-:W-:Y:S01]  /*5450*/  UIADD3 UR24, UR24, 0x2180, URZ ;  /* 0x0000218018187890 */ /* 0x000fe2000fffe03f */
[----:B------:R-:W-:Y:S01]  /*5460*/  VIADD R15, R15, 0x80 ;  /* 0x000000800f0f7836 */ /* 0x000fe20000000000 */
[----:B------:R-:W-:Y:S01]  /*5470*/  UIADD3 UR16, UR8, 0x14180, URZ ;  /* 0x0001418008107890 */ /* 0x000fe2000fffe03f */
[----:B------:R-:W-:Y:S01]  /*5480*/  LOP3.LUT R4, R4, R5, RZ, 0x3c, !PT ;  /* 0x0000000504047212 */ /* 0x000fe200078e3cff */
[----:B------:R-:W-:Y:S01]  /*5490*/  UIADD3 UR8, UR8, 0x16180, URZ ;  /* 0x0001618008087890 */ /* 0x000fe2000fffe03f */
[----:B------:R-:W-:Y:S01]  /*54a0*/  SEL R6, R6, RZ, P1 ;  /* 0x000000ff06067207 */ /* 0x000fe20000800000 */
[----:B------:R-:W-:Y:S01]  /*54b0*/  UMOV UR18, UR34 ;  /* 0x0000002200127c82 */ /* 0x000fe20008000000 */
[----:B------:R-:W-:Y:S01]  /*54c0*/  UMOV UR20, UR36 ;  /* 0x0000002400147c82 */ /* 0x000fe20008000000 */
[----:B------:R0:W-:Y:S01]  /*54d0*/  UTMALDG.3D.MULTICAST [UR32], [UR14], UR7, desc[UR22] ;  /* 0x000016200e0073b4 */ /* 0x0001e20008011807 */
[----:B------:R-:W-:Y:S01]  /*54e0*/  UMOV UR9, UR33 ;  /* 0x0000002100097c82 */ /* 0x000fe20008000000 */
[----:B------:R-:W-:Y:S01]  /*54f0*/  UMOV UR11, UR19 ;  /* 0x00000013000b7c82 */ /* 0x000fe20008000000 */
[----:B------:R-:W-:Y:S01]  /*5500*/  UMOV UR12, UR36 ;  /* 0x00000024000c7c82 */ /* 0x000fe20008000000 */
[----:B------:R-:W-:Y:S01]  /*5510*/  UMOV UR10, UR26 ;  /* 0x0000001a000a7c82 */ /* 0x000fe20008000000 */
[----:B------:R0:W-:Y:S01]  /*5520*/  UTMALDG.3D.MULTICAST [UR24], [UR14], UR7, desc[UR22] ;  /* 0x000016180e0073b4 */ /* 0x0001e20008011807 */
[----:B------:R0:W-:Y:S01]  /*5530*/  UTMALDG.3D [UR16], [UR38], desc[UR22] ;  /* 0x00001610260075b4 */ /* 0x0001e20008011000 */
[----:B------:R0:W-:Y:S02]  /*5540*/  UTMALDG.3D [UR8], [UR38], desc[UR22] ;  /* 0x00001608260075b4 */ /* 0x0001e40008011000 */
[----:B0-----:R-:W-:Y:S05]  /*5550*/  @P3 BRA `(.L_x_110) ;  /* 0xfffffffc00083947 */ /* 0x001fea000383ffff */
.L_x_106:
[----:B------:R-:W-:Y:S05]  /*5560*/  BSYNC B1 ;  /* 0x0000000000017941 */ /* 0x000fea0003800000 */
.L_x_105:
[----:B------:R-:W3:Y:S01]  /*5570*/  LDL.64 R24, [R1] ;  /* 0x0000000001187983 */ /* 0x000ee20000100a00 */
[----:B------:R-:W-:Y:S01]  /*5580*/  LOP3.LUT P4, RZ, R10, 0xff, RZ, 0xc0, !PT ;  /* 0x000000ff0aff7812 */ /* 0x000fe2000788c0ff */
[----:B------:R-:W-:Y:S01]  /*5590*/  VIADD R7, R8, UR40 ;  /* 0x0000002808077c36 */ /* 0x000fe20008000000 */
[----:B------:R-:W-:Y:S01]  /*55a0*/  ULDC.64 UR8, c[0x0][0x650] ;  /* 0x0001940000087ab9 */ /* 0x000fe20000000a00 */
[----:B------:R-:W-:Y:S01]  /*55b0*/  IMAD.U32 R8, RZ, RZ, UR40 ;  /* 0x00000028ff087e24 */ /* 0x000fe2000f8e00ff */
[----:B------:R-:W-:Y:S01]  /*55c0*/  UISETP.GE.U32.AND UP0, UPT, UR40, 0x5, UPT ;  /* 0x000000052800788c */ /* 0x000fe2000bf06070 */
[----:B------:R-:W-:Y:S01]  /*55d0*/  BSSY B1, `(.L_x_111) ;  /* 0x000006b000017945 */ /* 0x000fe20003800000 */
[----:B------:R-:W-:Y:S01]  /*55e0*/  ISETP.GT.U32.AND P1, PT, R7, 0x4, PT ;  /* 0x000000040700780c */ /* 0x000fe20003f24070 */
[----:B------:R-:W-:Y:S01]  /*55f0*/  IMAD.MOV.U32 R22, RZ, RZ, -0x1 ;  /* 0xffffffffff167424 */ /* 0x000fe200078e00ff */
[----:B------:R-:W-:Y:S01]  /*5600*/  PRMT R10, RZ, 0x7610, R10 ;  /* 0x00007610ff0a7816 */ /* 0x000fe2000000000a */
[----:B------:R-:W-:Y:S01]  /*5610*/  IMAD.MOV.U32 R18, RZ, RZ, -0x1 ;  /* 0xffffffffff127424 */ /* 0x000fe200078e00ff */
[----:B------:R-:W-:Y:S01]  /*5620*/  ISETP.LT.U32.AND P1, PT, R8, 0x5, P1 ;  /* 0x000000050800780c */ /* 0x000fe20000f21070 */
[----:B------:R-:W-:Y:S01]  /*5630*/  IMAD.MOV.U32 R19, RZ, RZ, -0x1 ;  /* 0xffffffffff137424 */ /* 0x000fe200078e00ff */
[----:B------:R-:W-:Y:S01]  /*5640*/  PLOP3.LUT P3, PT, PT, PT, UP0, 0x80, 0x0 ;  /* 0x000000000000781c */ /* 0x000fe20003f6f008 */
[----:B------:R-:W0:Y:S01]  /*5650*/  @P4 S2R R11, SR_CgaCtaId ;  /* 0x00000000000b4919 */ /* 0x000e220000008800 */
[----:B------:R-:W-:-:S04]  /*5660*/  @P4 MOV R4, 0x400 ;  /* 0x0000040000044802 */ /* 0x000fc80000000f00 */
[----:B0-----:R-:W-:Y:S01]  /*5670*/  @P4 LEA R6, R11, R4, 0x18 ;  /* 0x000000040b064211 */ /* 0x001fe200078ec0ff */
[----:B------:R-:W-:Y:S01]  /*5680*/  IMAD.WIDE.U32 R4, R7, -0x33333333, RZ ;  /* 0xcccccccd07047825 */ /* 0x000fe200078e00ff */
[----:B------:R-:W-:Y:S02]  /*5690*/  SEL R4, RZ, 0x1, !P1 ;  /* 0x00000001ff047807 */ /* 0x000fe40004800000 */
[----:B------:R0:W-:Y:S02]  /*56a0*/  @P4 SYNCS.ARRIVE.TRANS64.A1T0 RZ, [R6+URZ+0x88], RZ ;  /* 0x000088ff06ff49a7 */ /* 0x0001e4000810003f */
[----:B------:R-:W-:Y:S02]  /*56b0*/  LOP3.LUT R3, R3, R4, RZ, 0x3c, !PT ;  /* 0x0000000403037212 */ /* 0x000fe400078e3cff */
[----:B------:R-:W-:Y:S02]  /*56c0*/  PRMT R4, RZ, 0x7610, R4 ;  /* 0x00007610ff047816 */ /* 0x000fe40000000004 */
[----:B0-----:R-:W-:-:S04]  /*56d0*/  SHF.R.U32.HI R6, RZ, 0x2, R5 ;  /* 0x00000002ff067819 */ /* 0x001fc80000011605 */
[----:B------:R-:W-:Y:S01]  /*56e0*/  @P3 LOP3.LUT R3, R3, 0x1, R6, 0x78, !PT ;  /* 0x0000000103033812 */ /* 0x000fe200078e7806 */
[----:B------:R-:W-:Y:S01]  /*56f0*/  IMAD R8, R6, -0x5, R7 ;  /* 0xfffffffb06087824 */ /* 0x000fe200078e0207 */
[----:B---3--:R-:W-:-:S04]  /*5700*/  IADD3 R16, P4, R16, R24, RZ ;  /* 0x0000001810107210 */ /* 0x008fc80007f9e0ff */
[----:B------:R-:W-:Y:S01]  /*5710*/  ISETP.GE.U32.AND P1, PT, R16, UR8, PT ;  /* 0x0000000810007c0c */ /* 0x000fe2000bf26070 */
[----:B------:R-:W-:-:S05]  /*5720*/  IMAD.X R17, R17, 0x1, R0, P4 ;  /* 0x0000000111117824 */ /* 0x000fca00020e0600 */
[----:B------:R-:W-:-:S13]  /*5730*/  ISETP.GE.U32.AND.EX P1, PT, R17, UR9, PT, P1 ;  /* 0x0000000911007c0c */ /* 0x000fda000bf26110 */
[----:B------:R-:W-:Y:S05]  /*5740*/  @P1 BRA `(.L_x_112) ;  /* 0x00000004004c1947 */ /* 0x000fea0003800000 */
[----:B------:R-:W0:Y:S01]  /*5750*/  S2R R13, SR_CTAID.X ;  /* 0x00000000000d7919 */ /* 0x000e220000002500 */
[----:B------:R-:W-:Y:S01]  /*5760*/  ULDC.64 UR8, c[0x0][0x628] ;  /* 0x00018a0000087ab9 */ /* 0x000fe20000000a00 */
[----:B------:R-:W1:Y:S01]  /*5770*/  LDC R14, c[0x0][0x144] ;  /* 0x00005100ff0e7b82 */ /* 0x000e620000000800 */
[----:B------:R-:W-:Y:S01]  /*5780*/  ISETP.NE.U32.AND P1, PT, RZ, UR8, PT ;  /* 0x00000008ff007c0c */ /* 0x000fe2000bf25070 */
[----:B------:R-:W3:Y:S01]  /*5790*/  S2R R12, SR_CTAID.Y ;  /* 0x00000000000c7919 */ /* 0x000ee20000002600 */
[----:B------:R-:W-:Y:S01]  /*57a0*/  ULDC UR10, c[0x0][0x630] ;  /* 0x00018c00000a7ab9 */ /* 0x000fe20000000800 */
[----:B------:R-:W-:Y:S01]  /*57b0*/  ULDC UR11, c[0x0][0x150] ;  /* 0x00005400000b7ab9 */ /* 0x000fe20000000800 */
[----:B------:R-:W-:Y:S01]  /*57c0*/  ISETP.NE.AND.EX P1, PT, RZ, UR9, PT, P1 ;  /* 0x00000009ff007c0c */ /* 0x000fe2000bf25310 */
[----:B------:R-:W-:Y:S02]  /*57d0*/  IMAD.MOV.U32 R4, RZ, RZ, R16 ;  /* 0x000000ffff047224 */ /* 0x000fe400078e0010 */
[----:B------:R-:W-:Y:S01]  /*57e0*/  IMAD.MOV.U32 R5, RZ, RZ, R17 ;  /* 0x000000ffff057224 */ /* 0x000fe200078e0011 */
[----:B0-----:R-:W-:-:S09]  /*57f0*/  I2FP.F32.U32 R18, R13 ;  /* 0x0000000d00127245 */ /* 0x001fd20000201000 */
[----:B------:R-:W-:Y:S05]  /*5800*/  @!P1 BRA `(.L_x_113) ;  /* 0x0000000000289947 */ /* 0x000fea0003800000 */
[----:B------:R-:W-:Y:S02]  /*5810*/  ULDC UR7, c[0x0][0x634] ;  /* 0x00018d0000077ab9 */ /* 0x000fe40000000800 */
[----:B------:R-:W-:-:S05]  /*5820*/  IADD3 R5, P1, R16, UR7, RZ ;  /* 0x0000000710057c10 */ /* 0x000fca000ff3e0ff */
[----:B------:R-:W-:-:S04]  /*5830*/  IMAD.X R15, RZ, RZ, R17, P1 ;  /* 0x000000ffff0f7224 */ /* 0x000fc800008e0611 */
[----:B------:R-:W-:-:S04]  /*5840*/  IMAD.WIDE.U32 R6, R15, UR8, RZ ;  /* 0x000000080f067c25 */ /* 0x000fc8000f8e00ff */
[----:B------:R-:W-:-:S04]  /*5850*/  IMAD.WIDE.U32 R6, P1, R5, UR9, R6 ;  /* 0x0000000905067c25 */ /* 0x000fc8000f820006 */
[----:B------:R-:W-:-:S04]  /*5860*/  IMAD.WIDE.U32 R4, R5, UR8, RZ ;  /* 0x0000000805047c25 */ /* 0x000fc8000f8e00ff */
[----:B------:R-:W-:Y:S01]  /*5870*/  IMAD.MOV.U32 R4, RZ, RZ, R7 ;  /* 0x000000ffff047224 */ /* 0x000fe200078e0007 */
[----:B------:R-:W-:Y:S01]  /*5880*/  IADD3 RZ, P3, R5, R6, RZ ;  /* 0x0000000605ff7210 */ /* 0x000fe20007f7e0ff */
[----:B------:R-:W-:-:S04]  /*5890*/  IMAD.X R5, RZ, RZ, RZ, P1 ;  /* 0x000000ffff057224 */ /* 0x000fc800008e06ff */
[----:B------:R-:W-:-:S08]  /*58a0*/  IMAD.WIDE.U32.X R4, R15, UR9, R4, P3 ;  /* 0x000000090f047c25 */ /* 0x000fd000098e0404 */
.L_x_113:
[----:B------:R-:W-:Y:S01]  /*58b0*/  FMUL R18, R18, UR11 ;  /* 0x0000000b12127c20 */ /* 0x000fe20008400000 */
[--C-:B------:R-:W-:Y:S01]  /*58c0*/  SHF.R.U64 R19, R4, UR10, R5.reuse ;  /* 0x0000000a04137c19 */ /* 0x100fe20008001205 */
[----:B------:R-:W-:Y:S01]  /*58d0*/  ULDC.64 UR8, c[0x0][0x620] ;  /* 0x0001880000087ab9 */ /* 0x000fe20000000a00 */
[----:B------:R-:W-:Y:S01]  /*58e0*/  SHF.R.U32.HI R4, RZ, UR10, R5 ;  /* 0x0000000aff047c19 */ /* 0x000fe20008011605 */
[----:B------:R-:W-:Y:S01]  /*58f0*/  ULDC.64 UR10, c[0x0][0x640] ;  /* 0x00019000000a7ab9 */ /* 0x000fe20000000a00 */
[----:B------:R-:W-:Y:S01]  /*5900*/  IADD3 R5, P1, RZ, -R19, RZ ;  /* 0x80000013ff057210 */ /* 0x000fe20007f3e0ff */
[----:B------:R-:W0:Y:S01]  /*5910*/  F2I.U32.TRUNC.NTZ R18, R18 ;  /* 0x0000001200127305 */ /* 0x000e22000020f000 */
[----:B------:R-:W4:Y:S01]  /*5920*/  LDC R15, c[0x0][0x148] ;  /* 0x00005200ff0f7b82 */ /* 0x000f220000000800 */
[----:B------:R-:W-:Y:S02]  /*5930*/  ULDC UR7, c[0x0][0x618] ;  /* 0x0001860000077ab9 */ /* 0x000fe40000000800 */
[----:B------:R-:W-:Y:S01]  /*5940*/  IMAD.X R4, RZ, RZ, ~R4, P1 ;  /* 0x000000ffff047224 */ /* 0x000fe200008e0e04 */
[----:B------:R-:W-:-:S03]  /*5950*/  ISETP.NE.U32.AND P1, PT, RZ, UR10, PT ;  /* 0x0000000aff007c0c */ /* 0x000fc6000bf25070 */
[----:B------:R-:W-:Y:S01]  /*5960*/  IMAD R4, R4, UR8, RZ ;  /* 0x0000000804047c24 */ /* 0x000fe2000f8e02ff */
[----:B------:R-:W-:-:S03]  /*5970*/  ISETP.NE.AND.EX P1, PT, RZ, UR11, PT, P1 ;  /* 0x0000000bff007c0c */ /* 0x000fc6000bf25310 */
[C---:B------:R-:W-:Y:S02]  /*5980*/  IMAD R7, R5.reuse, UR9, R4 ;  /* 0x0000000905077c24 */ /* 0x040fe4000f8e0204 */
[----:B------:R-:W-:Y:S01]  /*5990*/  IMAD.WIDE.U32 R4, R5, UR8, R16 ;  /* 0x0000000805047c25 */ /* 0x000fe2000f8e0010 */
[----:B------:R-:W-:-:S03]  /*59a0*/  ULDC UR8, c[0x0][0x154] ;  /* 0x0000550000087ab9 */ /* 0x000fc60000000800 */
[----:B0-----:R-:W-:Y:S02]  /*59b0*/  IMAD.MOV R6, RZ, RZ, -R18 ;  /* 0x000000ffff067224 */ /* 0x001fe400078e0a12 */
[----:B------:R-:W-:Y:S02]  /*59c0*/  IMAD.IADD R5, R5, 0x1, R7 ;  /* 0x0000000105057824 */ /* 0x000fe400078e0207 */
[----:B-1----:R-:W-:Y:S01]  /*59d0*/  IMAD R13, R14, R6, R13 ;  /* 0x000000060e0d7224 */ /* 0x002fe200078e020d */
[----:B---3--:R-:W-:Y:S02]  /*59e0*/  I2FP.F32.U32 R6, R12 ;  /* 0x0000000c00067245 */ /* 0x008fe40000201000 */
[--C-:B------:R-:W-:Y:S02]  /*59f0*/  SHF.R.U64 R14, R4, UR7, R5.reuse ;  /* 0x00000007040e7c19 */ /* 0x100fe40008001205 */
[----:B------:R-:W-:Y:S01]  /*5a00*/  SHF.R.U32.HI R5, RZ, UR7, R5 ;  /* 0x00000007ff057c19 */ /* 0x000fe20008011605 */
[----:B------:R-:W-:Y:S01]  /*5a10*/  FMUL R6, R6, UR8 ;  /* 0x0000000806067c20 */ /* 0x000fe20008400000 */
[----:B------:R-:W-:-:S02]  /*5a20*/  ULDC UR7, c[0x0][0x608] ;  /* 0x0001820000077ab9 */ /* 0x000fc40000000800 */
[--C-:B------:R-:W-:Y:S01]  /*5a30*/  SHF.R.U64 R20, R14, UR7, R5.reuse ;  /* 0x000000070e147c19 */ /* 0x100fe20008001205 */
[----:B------:R0:W1:Y:S01]  /*5a40*/  F2I.U32.TRUNC.NTZ R21, R6 ;  /* 0x0000000600157305 */ /* 0x000062000020f000 */
[----:B------:R-:W-:Y:S01]  /*5a50*/  SHF.R.U32.HI R5, RZ, UR7, R5 ;  /* 0x00000007ff057c19 */ /* 0x000fe20008011605 */
[----:B------:R-:W-:-:S03]  /*5a60*/  ULDC UR7, c[0x0][0x658] ;  /* 0x0001960000077ab9 */ /* 0x000fc60000000800 */
[--C-:B------:R-:W-:Y:S02]  /*5a70*/  SHF.R.U64 R18, R20, UR7, R5.reuse ;  /* 0x0000000714127c19 */ /* 0x100fe40008001205 */
[----:B------:R-:W-:-:S03]  /*5a80*/  SHF.R.U32.HI R25, RZ, UR7, R5 ;  /* 0x00000007ff197c19 */ /* 0x000fc60008011605 */
[----:B------:R-:W-:Y:S02]  /*5a90*/  IMAD.MOV.U32 R4, RZ, RZ, R18 ;  /* 0x000000ffff047224 */ /* 0x000fe400078e0012 */
[----:B------:R-:W-:Y:S01]  /*5aa0*/  IMAD.MOV.U32 R5, RZ, RZ, R25 ;  /* 0x000000ffff057224 */ /* 0x000fe200078e0019 */
[----:B0-----:R-:W-:Y:S06]  /*5ab0*/  @!P1 BRA `(.L_x_114) ;  /* 0x0000000000289947 */ /* 0x001fec0003800000 */
        /* <DEDUP_REMOVED lines=10> */
.L_x_114:
[----:B------:R-:W-:Y:S01]  /*5b60*/  ISETP.NE.AND P1, PT, R2, 0x1, PT ;  /* 0x000000010200780c */ /* 0x000fe20003f25270 */
[----:B------:R-:W-:Y:S01]  /*5b70*/  ULDC UR7, c[0x0][0x648] ;  /* 0x0001920000077ab9 */ /* 0x000fe20000000800 */
[----:B------:R-:W-:Y:S01]  /*5b80*/  LOP3.LUT R20, R20, UR6, RZ, 0xc0, !PT ;  /* 0x0000000614147c12 */ /* 0x000fe2000f8ec0ff */
[----:B-1----:R-:W-:Y:S01]  /*5b90*/  IMAD.MOV R21, RZ, RZ, -R21 ;  /* 0x000000ffff157224 */ /* 0x002fe200078e0a15 */
[----:B------:R-:W-:Y:S01]  /*5ba0*/  SHF.R.U64 R5, R4, UR7, R5 ;  /* 0x0000000704057c19 */ /* 0x000fe20008001205 */
[----:B------:R-:W-:Y:S01]  /*5bb0*/  ULDC UR7, c[0x0][0x638] ;  /* 0x00018e0000077ab9 */ /* 0x000fe20000000800 */
[----:B------:R-:W-:Y:S01]  /*5bc0*/  ULDC UR8, c[0x0][0x610] ;  /* 0x0001840000087ab9 */ /* 0x000fe20000000800 */
[----:B------:R-:W-:Y:S02]  /*5bd0*/  IMAD.MOV.U32 R4, RZ, RZ, 0x1 ;  /* 0x00000001ff047424 */ /* 0x000fe400078e00ff */
[----:B------:R-:W-:Y:S02]  /*5be0*/  IMAD.MOV R7, RZ, RZ, -R5 ;  /* 0x000000ffff077224 */ /* 0x000fe400078e0a05 */
[----:B------:R-:W-:Y:S01]  /*5bf0*/  IMAD R20, R5, UR5, R20 ;  /* 0x0000000505147c24 */ /* 0x000fe2000f8e0214 */
[----:B------:R-:W-:Y:S01]  /*5c00*/  LOP3.LUT R5, R14, UR4, RZ, 0xc0, !PT ;  /* 0x000000040e057c12 */ /* 0x000fe2000f8ec0ff */
[----:B----4-:R-:W-:-:S02]  /*5c10*/  @P1 IMAD R13, R15, R21, R12 ;  /* 0x000000150f0d1224 */ /* 0x010fc400078e020c */
[----:B------:R-:W-:Y:S01]  /*5c20*/  IMAD R18, R7, UR7, R18 ;  /* 0x0000000707127c24 */ /* 0x000fe2000f8e0212 */
[----:B------:R-:W-:Y:S01]  /*5c30*/  ULDC UR7, c[0x0][0x600] ;  /* 0x0001800000077ab9 */ /* 0x000fe20000000800 */
[----:B------:R-:W-:Y:S02]  /*5c40*/  IMAD R13, R20, UR8, R13 ;  /* 0x00000008140d7c24 */ /* 0x000fe4000f8e020d */
[----:B------:R-:W-:-:S05]  /*5c50*/  IMAD R22, R18, UR7, R5 ;  /* 0x0000000712167c24 */ /* 0x000fca000f8e0205 */
[----:B------:R-:W-:Y:S02]  /*5c60*/  SEL R18, R22, R13, !P1 ;  /* 0x0000000d16127207 */ /* 0x000fe40004800000 */
[----:B------:R-:W-:-:S07]  /*5c70*/  SEL R22, R13, R22, !P1 ;  /* 0x000000160d167207 */ /* 0x000fce0004800000 */
.L_x_112:
[----:B------:R-:W-:Y:S05]  /*5c80*/  BSYNC B1 ;  /* 0x0000000000017941 */ /* 0x000fea0003800000 */
.L_x_111:
[----:B------:R-:W-:-:S13]  /*5c90*/  LOP3.LUT P1, RZ, R4, 0xff, RZ, 0xc0, !PT ;  /* 0x000000ff04ff7812 */ /* 0x000fda000782c0ff */
[----:B------:R-:W-:Y:S05]  /*5ca0*/  @P1 BRA `(.L_x_115) ;  /* 0xfffffff000fc1947 */ /* 0x000fea000383ffff */
[----:B------:R-:W-:Y:S05]  /*5cb0*/  BSYNC B0 ;  /* 0x0000000000007941 */ /* 0x000fea0003800000 */
.L_x_103:
[----:B------:R-:W-:-:S03]  /*5cc0*/  UMOV UR7, 0xffffffff ;  /* 0xffffffff00077882 */ /* 0x000fc60000000000 */
[----:B------:R-:W-:Y:S05]  /*5cd0*/  BRA.DIV UR7, `(.L_x_116) ;  /* 0x00000006076c7947 */ /* 0x000fea000b800000 */
[----:B------:R-:W-:-:S13]  /*5ce0*/  ELECT P6, URZ, PT ;  /* 0x00000000003f782f */ /* 0x000fda00038c0000 */
.L_x_133:
[----:B------:R-:W-:Y:S04]  /*5cf0*/  BSSY B0, `(.L_x_117) ;  /* 0x0000034000007945 */ /* 0x000fe80003800000 */
[----:B------:R-:W-:Y:S05]  /*5d00*/  @!P6 BRA `(.L_x_118) ;  /* 0x0000000000c8e947 */ /* 0x000fea0003800000 */
[----:B------:R-:W-:-:S04]  /*5d10*/  LOP3.LUT R23, R23, 0x2, RZ, 0xfc, !PT ;  /* 0x0000000217177812 */ /* 0x000fc800078efcff */
[----:B------:R-:W-:-:S13]  /*5d20*/  ISETP.NE.AND P0, PT, R23, 0x3, PT ;  /* 0x000000031700780c */ /* 0x000fda0003f05270 */
[----:B------:R-:W-:Y:S05]  /*5d30*/  @!P0 BRA `(.L_x_119) ;  /* 0x0000000000048947 */ /* 0x000fea0003800000 */
[----:B------:R-:W-:Y:S01]  /*5d40*/  BPT.TRAP 0x1 ;  /* 0x000000040000795c */ /* 0x000fe20000300000 */
.L_x_119:
[----:B------:R-:W0:Y:S01]  /*5d50*/  S2R R5, SR_CgaCtaId ;  /* 0x0000000000057919 */ /* 0x000e220000008800 */
[----:B------:R-:W-:Y:S02]  /*5d60*/  MOV R0, 0x400 ;  /* 0x0000040000007802 */ /* 0x000fe40000000f00 */
[----:B------:R-:W-:Y:S02]  /*5d70*/  SHF.L.U32 R2, R3, 0x1f, RZ ;  /* 0x0000001f03027819 */ /* 0x000fe400000006ff */
[----:B0-----:R-:W-:-:S05]  /*5d80*/  LEA R5, R5, R0, 0x18 ;  /* 0x0000000005057211 */ /* 0x001fca00078ec0ff */
[----:B------:R-:W-:-:S04]  /*5d90*/  VIADD R5, R5, 0x28 ;  /* 0x0000002805057836 */ /* 0x000fc80000000000 */
[C---:B------:R-:W-:Y:S02]  /*5da0*/  IMAD R7, R8.reuse, 0x8, R5 ;  /* 0x0000000808077824 */ /* 0x040fe400078e0205 */
[----:B------:R-:W-:Y:S02]  /*5db0*/  VIADD R8, R8, 0x1 ;  /* 0x0000000108087836 */ /* 0x000fe40000000000 */
[----:B------:R-:W0:Y:S03]  /*5dc0*/  SYNCS.PHASECHK.TRANS64.TRYWAIT P0, [R7+URZ], R2 ;  /* 0x00000002070075a7 */ /* 0x000e26000800017f */
[----:B------:R-:W-:-:S04]  /*5dd0*/  ISETP.NE.AND P1, PT, R8, 0x5, PT ;  /* 0x000000050800780c */ /* 0x000fc80003f25270 */
[----:B------:R-:W-:Y:S02]  /*5de0*/  SEL R0, RZ, 0x1, P1 ;  /* 0x00000001ff007807 */ /* 0x000fe40000800000 */
[----:B------:R-:W-:Y:S02]  /*5df0*/  SEL R8, R8, RZ, P1 ;  /* 0x000000ff08087207 */ /* 0x000fe40000800000 */
[----:B------:R-:W-:-:S03]  /*5e00*/  LOP3.LUT R9, R3, R0, RZ, 0x3c, !PT ;  /* 0x0000000003097212 */ /* 0x000fc600078e3cff */
[----:B------:R-:W-:Y:S01]  /*5e10*/  IMAD R6, R8, 0x8, R5 ;  /* 0x0000000808067824 */ /* 0x000fe200078e0205 */
[----:B------:R-:W-:Y:S01]  /*5e20*/  SHF.L.U32 R3, R9, 0x1f, RZ ;  /* 0x0000001f09037819 */ /* 0x000fe200000006ff */
[----:B0-----:R-:W-:Y:S06]  /*5e30*/  @!P0 BRA `(.L_x_120) ;  /* 0x0000000400348947 */ /* 0x001fec0003800000 */
.L_x_134:
[----:B------:R-:W1:Y:S01]  /*5e40*/  SYNCS.PHASECHK.TRANS64.TRYWAIT P0, [R6+URZ], R3 ;  /* 0x00000003060075a7 */ /* 0x000e62000800017f */
[----:B------:R-:W-:-:S05]  /*5e50*/  VIADD R0, R8, 0x1 ;  /* 0x0000000108007836 */ /* 0x000fca0000000000 */
[----:B------:R-:W-:-:S04]  /*5e60*/  ISETP.NE.AND P1, PT, R0, 0x5, PT ;  /* 0x000000050000780c */ /* 0x000fc80003f25270 */
[----:B0-----:R-:W-:Y:S02]  /*5e70*/  SEL R2, RZ, 0x1, P1 ;  /* 0x00000001ff027807 */ /* 0x001fe40000800000 */
[----:B------:R-:W-:Y:S02]  /*5e80*/  SEL R0, R0, RZ, P1 ;  /* 0x000000ff00007207 */ /* 0x000fe40000800000 */
[----:B------:R-:W-:-:S03]  /*5e90*/  LOP3.LUT R9, R9, R2, RZ, 0x3c, !PT ;  /* 0x0000000209097212 */ /* 0x000fc600078e3cff */
[----:B------:R-:W-:Y:S01]  /*5ea0*/  IMAD R7, R0, 0x8, R5 ;  /* 0x0000000800077824 */ /* 0x000fe200078e0205 */
[----:B------:R-:W-:Y:S01]  /*5eb0*/  SHF.L.U32 R4, R9, 0x1f, RZ ;  /* 0x0000001f09047819 */ /* 0x000fe200000006ff */
[----:B-1----:R-:W-:Y:S06]  /*5ec0*/  @!P0 BRA `(.L_x_121) ;  /* 0x0000000400248947 */ /* 0x002fec0003800000 */
.L_x_135:
[----:B------:R-:W1:Y:S01]  /*5ed0*/  SYNCS.PHASECHK.TRANS64.TRYWAIT P0, [R7+URZ], R4 ;  /* 0x00000004070075a7 */ /* 0x000e62000800017f */
[----:B------:R-:W-:-:S05]  /*5ee0*/  VIADD R0, R0, 0x1 ;  /* 0x0000000100007836 */ /* 0x000fca0000000000 */
[----:B------:R-:W-:-:S04]  /*5ef0*/  ISETP.NE.AND P1, PT, R0, 0x5, PT ;  /* 0x000000050000780c */ /* 0x000fc80003f25270 */
[----:B------:R-:W-:Y:S02]  /*5f00*/  SEL R2, RZ, 0x1, P1 ;  /* 0x00000001ff027807 */ /* 0x000fe40000800000 */
[----:B------:R-:W-:Y:S02]  /*5f10*/  SEL R0, R0, RZ, P1 ;  /* 0x000000ff00007207 */ /* 0x000fe40000800000 */
[----:B------:R-:W-:-:S03]  /*5f20*/  LOP3.LUT R9, R9, R2, RZ, 0x3c, !PT ;  /* 0x0000000209097212 */ /* 0x000fc600078e3cff */
[----:B0-----:R-:W-:Y:S01]  /*5f30*/  IMAD R6, R0, 0x8, R5 ;  /* 0x0000000800067824 */ /* 0x001fe200078e0205 */
[----:B------:R-:W-:Y:S01]  /*5f40*/  SHF.L.U32 R3, R9, 0x1f, RZ ;  /* 0x0000001f09037819 */ /* 0x000fe200000006ff */
[----:B-1----:R-:W-:Y:S06]  /*5f50*/  @!P0 BRA `(.L_x_122) ;  /* 0x0000000400148947 */ /* 0x002fec0003800000 */
.L_x_136:
[----:B------:R-:W1:Y:S01]  /*5f60*/  SYNCS.PHASECHK.TRANS64.TRYWAIT P0, [R6+URZ], R3 ;  /* 0x00000003060075a7 */ /* 0x000e62000800017f */
[----:B------:R-:W-:-:S05]  /*5f70*/  VIADD R0, R0, 0x1 ;  /* 0x0000000100007836 */ /* 0x000fca0000000000 */
[----:B------:R-:W-:-:S04]  /*5f80*/  ISETP.NE.AND P1, PT, R0, 0x5, PT ;  /* 0x000000050000780c */ /* 0x000fc80003f25270 */
[----:B------:R-:W-:Y:S02]  /*5f90*/  SEL R2, RZ, 0x1, P1 ;  /* 0x00000001ff027807 */ /* 0x000fe40000800000 */
[----:B------:R-:W-:Y:S02]  /*5fa0*/  SEL R0, R0, RZ, P1 ;  /* 0x000000ff00007207 */ /* 0x000fe40000800000 */
[----:B------:R-:W-:Y:S01]  /*5fb0*/  LOP3.LUT R2, R9, R2, RZ, 0x3c, !PT ;  /* 0x0000000209027212 */ /* 0x000fe200078e3cff */
[----:B-1----:R-:W-:Y:S06]  /*5fc0*/  @!P0 BRA `(.L_x_123) ;  /* 0x00000004000c8947 */ /* 0x002fec0003800000 */
.L_x_137:
[----:B------:R-:W-:Y:S01]  /*5fd0*/  IMAD R5, R0, 0x8, R5 ;  /* 0x0000000800057824 */ /* 0x000fe200078e0205 */
[----:B------:R-:W-:-:S07]  /*5fe0*/  SHF.L.U32 R0, R2, 0x1f, RZ ;  /* 0x0000001f02007819 */ /* 0x000fce00000006ff */
.L_x_124:
[----:B---3--:R3:W4:Y:S02]  /*5ff0*/  SYNCS.PHASECHK.TRANS64.TRYWAIT P0, [R5+URZ], R0 ;  /* 0x00000000050075a7 */ /* 0x008724000800017f */
[----:B----4-:R-:W-:Y:S05]  /*6000*/  @!P0 NANOSLEEP.SYNCS 0x989680 ;  /* 0x009896800000895d */ /* 0x010fea0003900000 */
[----:B------:R-:W4:Y:S02]  /*6010*/  @!P0 SYNCS.PHASECHK.TRANS64 P0, [R5+URZ], R0 ;  /* 0x00000000050085a7 */ /* 0x000f24000800007f */
[----:B----4-:R-:W-:Y:S05]  /*6020*/  @!P0 BRA `(.L_x_124) ;  /* 0xfffffffc00f08947 */ /* 0x010fea000383ffff */
.L_x_118:
[----:B------:R-:W-:Y:S05]  /*6030*/  BSYNC B0 ;  /* 0x0000000000007941 */ /* 0x000fea0003800000 */
.L_x_117:
[----:B------:R-:W-:Y:S05]  /*6040*/  EXIT ;  /* 0x000000000000794d */ /* 0x000fea0003800000 */
.L_x_19:
[----:B0-----:R-:W-:-:S04]  /*6050*/  IMAD.U32 R3, RZ, RZ, UR43 ;  /* 0x0000002bff037e24 */ /* 0x001fc8000f8e00ff */
[----:B------:R0:W1:Y:S03]  /*6060*/  SYNCS.PHASECHK.TRANS64.TRYWAIT P0, [R3+URZ+-0x8], R0 ;  /* 0xfffff800030075a7 */ /* 0x000066000800017f */
[----:B-1----:R-:W-:Y:S05]  /*6070*/  @!P0 NANOSLEEP.SYNCS 0x989680 ;  /* 0x009896800000895d */ /* 0x002fea0003900000 */
[----:B------:R-:W1:Y:S02]  /*6080*/  @!P0 SYNCS.PHASECHK.TRANS64 P0, [R3+URZ+-0x8], R0 ;  /* 0xfffff800030085a7 */ /* 0x000e64000800007f */
[----:B-1----:R-:W-:Y:S05]  /*6090*/  @!P0 BRA `(.L_x_19) ;  /* 0xfffffffc00ec8947 */ /* 0x002fea000383ffff */
[----:B------:R-:W-:Y:S05]  /*60a0*/  BRA `(.L_x_125) ;  /* 0xffffffb400cc7947 */ /* 0x000fea000383ffff */
.L_x_24:
[----:B-1----:R1:W2:Y:S02]  /*60b0*/  SYNCS.PHASECHK.TRANS64.TRYWAIT P1, [R3+URZ], R0 ;  /* 0x00000000030075a7 */ /* 0x0022a4000802017f */
[----:B--2---:R-:W-:Y:S05]  /*60c0*/  @!P1 NANOSLEEP.SYNCS 0x989680 ;  /* 0x009896800000995d */ /* 0x004fea0003900000 */
[----:B------:R-:W2:Y:S02]  /*60d0*/  @!P1 SYNCS.PHASECHK.TRANS64 P1, [R3+URZ], R0 ;  /* 0x00000000030095a7 */ /* 0x000ea4000802007f */
[----:B--2---:R-:W-:Y:S05]  /*60e0*/  @!P1 BRA `(.L_x_24) ;  /* 0xfffffffc00f09947 */ /* 0x004fea000383ffff */
[----:B------:R-:W-:Y:S05]  /*60f0*/  BRA `(.L_x_23) ;  /* 0xffffffb800387947 */ /* 0x000fea000383ffff */
.L_x_29:
[----:B-1----:R-:W-:-:S04]  /*6100*/  IMAD.U32 R5, RZ, RZ, UR4 ;  /* 0x00000004ff057e24 */ /* 0x002fc8000f8e00ff */
[----:B------:R1:W2:Y:S03]  /*6110*/  SYNCS.PHASECHK.TRANS64.TRYWAIT P1, [R5+URZ], R4 ;  /* 0x00000004050075a7 */ /* 0x0002a6000802017f */
[----:B--2---:R-:W-:Y:S05]  /*6120*/  @!P1 NANOSLEEP.SYNCS 0x989680 ;  /* 0x009896800000995d */ /* 0x004fea0003900000 */
[----:B------:R-:W2:Y:S02]  /*6130*/  @!P1 SYNCS.PHASECHK.TRANS64 P1, [R5+URZ], R4 ;  /* 0x00000004050095a7 */ /* 0x000ea4000802007f */
[----:B--2---:R-:W-:Y:S05]  /*6140*/  @!P1 BRA `(.L_x_29) ;  /* 0xfffffffc00ec9947 */ /* 0x004fea000383ffff */
[----:B------:R-:W-:Y:S05]  /*6150*/  BRA `(.L_x_28) ;  /* 0xffffffbc00607947 */ /* 0x000fea000383ffff */
.L_x_35:
[----:B0-----:R-:W-:-:S04]  /*6160*/  IMAD.U32 R3, RZ, RZ, UR43 ;  /* 0x0000002bff037e24 */ /* 0x001fc8000f8e00ff */
[----:B------:R0:W1:Y:S03]  /*6170*/  SYNCS.PHASECHK.TRANS64.TRYWAIT P0, [R3+URZ+0x8], R0 ;  /* 0x00000800030075a7 */ /* 0x000066000800017f */
[----:B-1----:R-:W-:Y:S05]  /*6180*/  @!P0 NANOSLEEP.SYNCS 0x989680 ;  /* 0x009896800000895d */ /* 0x002fea0003900000 */
[----:B------:R-:W1:Y:S02]  /*6190*/  @!P0 SYNCS.PHASECHK.TRANS64 P0, [R3+URZ+0x8], R0 ;  /* 0x00000800030085a7 */ /* 0x000e64000800007f */
[----:B-1----:R-:W-:Y:S05]  /*61a0*/  @!P0 BRA `(.L_x_35) ;  /* 0xfffffffc00ec8947 */ /* 0x002fea000383ffff */
[----:B------:R-:W-:Y:S05]  /*61b0*/  BRA `(.L_x_126) ;  /* 0xffffffc400107947 */ /* 0x000fea000383ffff */
.L_x_104:
[----:B------:R-:W-:Y:S01]  /*61c0*/  BSSY B1, `(.L_x_127) ;  /* 0x0000006000017945 */ /* 0x000fe20003800000 */
[----:B------:R-:W-:-:S07]  /*61d0*/  IMAD.MOV.U32 R15, RZ, RZ, -0x1 ;  /* 0xffffffffff0f7424 */ /* 0x000fce00078e00ff */
[----:B--2--5:R-:W-:Y:S05]  /*61e0*/  WARPSYNC.COLLECTIVE R15, `(.L_x_128) ;  /* 0x000000000f0c7348 */ /* 0x024fea0003c00000 */
[----:B------:R-:W-:Y:S02]  /*61f0*/  ELECT P6, UR62, PT ;  /* 0x00000000003e782f */ /* 0x000fe400038c0000 */
[----:B------:R-:W-:Y:S01]  /*6200*/  MOV R14, UR62 ;  /* 0x0000003e000e7c02 */ /* 0x000fe20008000f00 */
[----:B--2--5:R-:W-:Y:S10]  /*6210*/  ENDCOLLECTIVE ;  /* 0x000000000000791b */ /* 0x024ff40003800000 */
.L_x_128:
[----:B------:R-:W-:Y:S05]  /*6220*/  BSYNC B1 ;  /* 0x0000000000017941 */ /* 0x000fea0003800000 */
.L_x_127:
[----:B------:R-:W-:Y:S05]  /*6230*/  BRA `(.L_x_129) ;  /* 0xffffffec00a47947 */ /* 0x000fea000383ffff */
.L_x_107:
[----:B0-----:R0:W1:Y:S02]  /*6240*/  SYNCS.PHASECHK.TRANS64.TRYWAIT P1, [R14+URZ+0x28], R5 ;  /* 0x000028050e0075a7 */ /* 0x001064000802017f */
[----:B-1----:R-:W-:Y:S05]  /*6250*/  @!P1 NANOSLEEP.SYNCS 0x989680 ;  /* 0x009896800000995d */ /* 0x002fea0003900000 */
[----:B------:R-:W1:Y:S02]  /*6260*/  @!P1 SYNCS.PHASECHK.TRANS64 P1, [R14+URZ+0x28], R5 ;  /* 0x000028050e0095a7 */ /* 0x000e64000802007f */
[----:B-1----:R-:W-:Y:S05]  /*6270*/  @!P1 BRA `(.L_x_107) ;  /* 0xfffffffc00f09947 */ /* 0x002fea000383ffff */
[----:B------:R-:W-:Y:S05]  /*6280*/  BRA `(.L_x_130) ;  /* 0xffffffec00e07947 */ /* 0x000fea000383ffff */
.L_x_116:
[----:B------:R-:W-:Y:S01]  /*6290*/  BSSY B0, `(.L_x_131) ;  /* 0x0000006000007945 */ /* 0x000fe20003800000 */
[----:B------:R-:W-:-:S07]  /*62a0*/  IMAD.MOV.U32 R15, RZ, RZ, -0x1 ;  /* 0xffffffffff0f7424 */ /* 0x000fce00078e00ff */
[----:B--2--5:R-:W-:Y:S05]  /*62b0*/  WARPSYNC.COLLECTIVE R15, `(.L_x_132) ;  /* 0x000000000f0c7348 */ /* 0x024fea0003c00000 */
[----:B------:R-:W-:Y:S02]  /*62c0*/  ELECT P6, UR62, PT ;  /* 0x00000000003e782f */ /* 0x000fe400038c0000 */
[----:B------:R-:W-:Y:S01]  /*62d0*/  MOV R14, UR62 ;  /* 0x0000003e000e7c02 */ /* 0x000fe20008000f00 */
[----:B--2--5:R-:W-:Y:S10]  /*62e0*/  ENDCOLLECTIVE ;  /* 0x000000000000791b */ /* 0x024ff40003800000 */
.L_x_132:
[----:B------:R-:W-:Y:S05]  /*62f0*/  BSYNC B0 ;  /* 0x0000000000007941 */ /* 0x000fea0003800000 */
.L_x_131:
[----:B------:R-:W-:Y:S05]  /*6300*/  BRA `(.L_x_133) ;  /* 0xfffffff800787947 */ /* 0x000fea000383ffff */
.L_x_120:
[----:B0-----:R0:W1:Y:S02]  /*6310*/  SYNCS.PHASECHK.TRANS64.TRYWAIT P0, [R7+URZ], R2 ;  /* 0x00000002070075a7 */ /* 0x001064000800017f */
[----:B-1----:R-:W-:Y:S05]  /*6320*/  @!P0 NANOSLEEP.SYNCS 0x989680 ;  /* 0x009896800000895d */ /* 0x002fea0003900000 */
[----:B------:R-:W1:Y:S02]  /*6330*/  @!P0 SYNCS.PHASECHK.TRANS64 P0, [R7+URZ], R2 ;  /* 0x00000002070085a7 */ /* 0x000e64000800007f */
[----:B-1----:R-:W-:Y:S05]  /*6340*/  @!P0 BRA `(.L_x_120) ;  /* 0xfffffffc00f08947 */ /* 0x002fea000383ffff */
[----:B------:R-:W-:Y:S05]  /*6350*/  BRA `(.L_x_134) ;  /* 0xfffffff800b87947 */ /* 0x000fea000383ffff */
.L_x_121:
[----:B0-----:R0:W1:Y:S02]  /*6360*/  SYNCS.PHASECHK.TRANS64.TRYWAIT P0, [R6+URZ], R3 ;  /* 0x00000003060075a7 */ /* 0x001064000800017f */
[----:B-1----:R-:W-:Y:S05]  /*6370*/  @!P0 NANOSLEEP.SYNCS 0x989680 ;  /* 0x009896800000895d */ /* 0x002fea0003900000 */
[----:B------:R-:W1:Y:S02]  /*6380*/  @!P0 SYNCS.PHASECHK.TRANS64 P0, [R6+URZ], R3 ;  /* 0x00000003060085a7 */ /* 0x000e64000800007f */
[----:B-1----:R-:W-:Y:S05]  /*6390*/  @!P0 BRA `(.L_x_121) ;  /* 0xfffffffc00f08947 */ /* 0x002fea000383ffff */
[----:B------:R-:W-:Y:S05]  /*63a0*/  BRA `(.L_x_135) ;  /* 0xfffffff800c87947 */ /* 0x000fea000383ffff */
.L_x_122:
[----:B0-----:R0:W1:Y:S02]  /*63b0*/  SYNCS.PHASECHK.TRANS64.TRYWAIT P0, [R7+URZ], R4 ;  /* 0x00000004070075a7 */ /* 0x001064000800017f */
[----:B-1----:R-:W-:Y:S05]  /*63c0*/  @!P0 NANOSLEEP.SYNCS 0x989680 ;  /* 0x009896800000895d */ /* 0x002fea0003900000 */
[----:B------:R-:W1:Y:S02]  /*63d0*/  @!P0 SYNCS.PHASECHK.TRANS64 P0, [R7+URZ], R4 ;  /* 0x00000004070085a7 */ /* 0x000e64000800007f */
[----:B-1----:R-:W-:Y:S05]  /*63e0*/  @!P0 BRA `(.L_x_122) ;  /* 0xfffffffc00f08947 */ /* 0x002fea000383ffff */
[----:B------:R-:W-:Y:S05]  /*63f0*/  BRA `(.L_x_136) ;  /* 0xfffffff800d87947 */ /* 0x000fea000383ffff */
.L_x_123:
[----:B-1----:R1:W3:Y:S02]  /*6400*/  SYNCS.PHASECHK.TRANS64.TRYWAIT P0, [R6+URZ], R3 ;  /* 0x00000003060075a7 */ /* 0x0022e4000800017f */
[----:B---3--:R-:W-:Y:S05]  /*6410*/  @!P0 NANOSLEEP.SYNCS 0x989680 ;  /* 0x009896800000895d */ /* 0x008fea0003900000 */
[----:B------:R-:W3:Y:S02]  /*6420*/  @!P0 SYNCS.PHASECHK.TRANS64 P0, [R6+URZ], R3 ;  /* 0x00000003060085a7 */ /* 0x000ee4000800007f */
[----:B---3--:R-:W-:Y:S05]  /*6430*/  @!P0 BRA `(.L_x_123) ;  /* 0xfffffffc00f08947 */ /* 0x008fea000383ffff */
[----:B------:R-:W-:Y:S05]  /*6440*/  BRA `(.L_x_137) ;  /* 0xfffffff800e07947 */ /* 0x000fea000383ffff */
.L_x_138:
[----:B------:R-:W-:-:S00]  /*6450*/  BRA `(.L_x_138) ;  /* 0xfffffffc00fc7947 */ /* 0x000fc0000383ffff */
[----:B------:R-:W-:-:S00]  /*6460*/  NOP ;  /* 0x0000000000007918 */ /* 0x000fc00000000000 */
        /* <DEDUP_REMOVED lines=9> */
.L_x_139:


//--------------------- .nv.global.init           --------------------------
	.section	.nv.global.init,"aw",@progbits
.nv.global.init:
	.type		$str$22,@object
	.size		$str$22,($str$23 - $str$22)
$str$22:
        /*0000*/ 	.byte	0x6b, 0x5f, 0x74, 0x69, 0x6c, 0x65, 0x5f, 0x63, 0x6f, 0x75, 0x6e, 0x74, 0x20, 0x3e, 0x3d, 0x20
        /*0010*/ 	.byte	0x31, 0x00
	.type		$str$23,@object
	.size		$str$23,(__unnamed_1 - $str$23)
$str$23:
        /*0012*/ 	.byte	0x2f, 0x74, 0x6d, 0x70, 0x2f, 0x63, 0x75, 0x74, 0x6c, 0x61, 0x73, 0x73, 0x5f, 0x73, 0x77, 0x65
        /*0022*/ 	.byte	0x65, 0x70, 0x5f, 0x73, 0x72, 0x63, 0x2f, 0x69, 0x6e, 0x63, 0x6c, 0x75, 0x64, 0x65, 0x2f, 0x63
        /*0032*/ 	.byte	0x75, 0x74, 0x6c, 0x61, 0x73, 0x73, 0x2f, 0x67, 0x65, 0x6d, 0x6d, 0x2f, 0x63, 0x6f, 0x6c, 0x6c
        /*0042*/ 	.byte	0x65, 0x63, 0x74, 0x69, 0x76, 0x65, 0x2f, 0x73, 0x6d, 0x39, 0x30, 0x5f, 0x6d, 0x6d, 0x61, 0x5f
        /*0052*/ 	.byte	0x74, 0x6d, 0x61, 0x5f, 0x67, 0x6d, 0x6d, 0x61, 0x5f, 0x73, 0x73, 0x5f, 0x77, 0x61, 0x72, 0x70
        /*0062*/ 	.byte	0x73, 0x70, 0x65, 0x63, 0x69, 0x61, 0x6c, 0x69, 0x7a, 0x65, 0x64, 0x2e, 0x68, 0x70, 0x70, 0x00
	.type		__unnamed_1,@object
	.size		__unnamed_1,(.L_0 - __unnamed_1)
__unnamed_1:
        /*0072*/ 	.byte	0x76, 0x6f, 0x69, 0x64, 0x20, 0x63, 0x75, 0x74, 0x6c, 0x61, 0x73, 0x73, 0x3a, 0x3a, 0x67, 0x65
        /* <DEDUP_REMOVED lines=180> */
        /*0bc2*/ 	.byte	0x64, 0x65, 0x6e, 0x74, 0x69, 0x74, 0x79, 0x5d, 0x00
.L_0:


//--------------------- .nv.shared._ZN7cutlass13device_kernelINS_4gemm6kernel13GemmUniversalIN4cute5tupleIJiiiiEEENS1_10collective13CollectiveMmaINS1_34MainloopSm90TmaGmmaWarpSpecializedILi5ENS5_IJNS4_1CILi1EEENSA_ILi2EEESB_EEENS1_32KernelTmaWarpSpecializedPingpongEEENS5_IJNSA_ILi64EEESG_NSA_ILi128EEEEEENS_10bfloat16_tENS5_IJlSB_lEEESJ_SK_NS4_8TiledMMAINS4_8MMA_AtomIJNS4_4SM904GMMA27MMA_64x64x16_F32BF16BF16_SSILNSO_5MajorE0ELSQ_0ELNSO_7ScaleInE1ELSR_1EEEEEENS4_6LayoutINS5_IJSB_SB_SB_EEENS5_IJNSA_ILi0EEESW_SW_EEEEENS5_IJNS4_10UnderscoreESZ_SZ_EEEEENS4_23SM90_TMA_LOAD_MULTICASTENS4_14ComposedLayoutINS4_7SwizzleILi3ELi4ELi3EEENS4_18smem_ptr_flag_bitsILi16EEENSU_INS5_IJNSA_ILi8EEESG_EEENS5_IJSG_SB_EEEEEEEvNS4_8identityENS4_13SM90_TMA_LOADES1C_vS1D_EENS_8epilogue10collective6detail29Sm90TmaWarpSpecializedAdapterINS1H_15DefaultEpilogueISJ_SK_SK_NS1G_6thread17LinearCombinationISJ_Li1EffLNS1L_9ScaleType4KindE0ELNS_15FloatRoundStyleE2ESJ_EENS1_15EpilogueDefaultEEEEEvvEEEEvNT_6ParamsE --------------------------
	.section	.nv.shared._ZN7cutlass13device_kernelINS_4gemm6kernel13GemmUniversalIN4cute5tupleIJiiiiEEENS1_10collective13CollectiveMmaINS1_34MainloopSm90TmaGmmaWarpSpecializedILi5ENS5_IJNS4_1CILi1EEENSA_ILi2EEESB_EEENS1_32KernelTmaWarpSpecializedPingpongEEENS5_IJNSA_ILi64EEESG_NSA_ILi128EEEEEENS_10bfloat16_tENS5_IJlSB_lEEESJ_SK_NS4_8TiledMMAINS4_8MMA_AtomIJNS4_4SM904GMMA27MMA_64x64x16_F32BF16BF16_SSILNSO_5MajorE0ELSQ_0ELNSO_7ScaleInE1ELSR_1EEEEEENS4_6LayoutINS5_IJSB_SB_SB_EEENS5_IJNSA_ILi0EEESW_SW_EEEEENS5_IJNS4_10UnderscoreESZ_SZ_EEEEENS4_23SM90_TMA_LOAD_MULTICASTENS4_14ComposedLayoutINS4_7SwizzleILi3ELi4ELi3EEENS4_18smem_ptr_flag_bitsILi16EEENSU_INS5_IJNSA_ILi8EEESG_EEENS5_IJSG_SB_EEEEEEEvNS4_8identityENS4_13SM90_TMA_LOADES1C_vS1D_EENS_8epilogue10collective6detail29Sm90TmaWarpSpecializedAdapterINS1H_15DefaultEpilogueISJ_SK_SK_NS1G_6thread17LinearCombinationISJ_Li1EffLNS1L_9ScaleType4KindE0ELNS_15FloatRoundStyleE2ESJ_EENS1_15EpilogueDefaultEEEEEvvEEEEvNT_6ParamsE,"aw",@nobits
	.sectionflags	@""
	.align	16
	.zero		1024


//--------------------- .nv.shared.reserved.0     --------------------------
	.section	.nv.shared.reserved.0,"aw",@nobits
	.weak		__nv_reservedSMEM_offset_0_alias
	.size		__nv_reservedSMEM_offset_0_alias, 0, 0
	.other		__nv_reservedSMEM_offset_0_alias,@"STO_CUDA_RESERVED_SHARED STV_DEFAULT"
__nv_reservedSMEM_offset_0_alias:
	.zero		0


//--------------------- .nv.global                --------------------------
	.section	.nv.global,"aw",@nobits
.nv.global:
	.type		_ZN39_INTERNAL_7b6c1c73_4_k_cu_67b96d29_31704cute1_E,@object
	.size		_ZN39_INTERNAL_7b6c1c73_4_k_cu_67b96d29_31704cute1_E,(_ZN39_INTERNAL_7b6c1c73_4_k_cu_67b96d29_31704cuda3std3__45__cpo6cbeginE - _ZN39_INTERNAL_7b6c1c73_4_k_cu_67b96d29_31704cute1_E)
_ZN39_INTERNAL_7b6c1c73_4_k_cu_67b96d29_31704cute1_E:
	.zero		1
	.type		_ZN39_INTERNAL_7b6c1c73_4_k_cu_67b96d29_31704cuda3std3__45__cpo6cbeginE,@object
	.size		_ZN39_INTERNAL_7b6c1c73_4_k_cu_67b96d29_31704cuda3std3__45__cpo6cbeginE,(_ZN39_INTERNAL_7b6c1c73_4_k_cu_67b96d29_31704cuda3std3__48in_placeE - _ZN39_INTERNAL_7b6c1c73_4_k_cu_67b96d29_31704cuda3std3__45__cpo6cbeginE)
_ZN39_INTERNAL_7b6c1c73_4_k_cu_67b96d29_31704cuda3std3__45__cpo6cbeginE:
	.zero		1
	.type		_ZN39_INTERNAL_7b6c1c73_4_k_cu_67b96d29_31704cuda3std3__48in_placeE,@object
	.size		_ZN39_INTERNAL_7b6c1c73_4_k_cu_67b96d29_31704cuda3std3__48in_placeE,(_ZN39_INTERNAL_7b6c1c73_4_k_cu_67b96d29_31704cuda3std6ranges3__45__cpo9iter_moveE - _ZN39_INTERNAL_7b6c1c73_4_k_cu_67b96d29_31704cuda3std3__48in_placeE)
_ZN39_INTERNAL_7b6c1c73_4_k_cu_67b96d29_31704cuda3std3__48in_placeE:
	.zero		1
	.type		_ZN39_INTERNAL_7b6c1c73_4_k_cu_67b96d29_31704cuda3std6ranges3__45__cpo9iter_moveE,@object
	.size		_ZN39_INTERNAL_7b6c1c73_4_k_cu_67b96d29_31704cuda3std6ranges3__45__cpo9iter_moveE,(_ZN39_INTERNAL_7b6c1c73_4_k_cu_67b96d29_31704cuda3std3__45__cpo5beginE - _ZN39_INTERNAL_7b6c1c73_4_k_cu_67b96d29_31704cuda3std6ranges3__45__cpo9iter_moveE)
_ZN39_INTERNAL_7b6c1c73_4_k_cu_67b96d29_31704cuda3std6ranges3__45__cpo9iter_moveE:
	.zero		1
	.type		_ZN39_INTERNAL_7b6c1c73_4_k_cu_67b96d29_31704cuda3std3__45__cpo5beginE,@object
	.size		_ZN39_INTERNAL_7b6c1c73_4_k_cu_67b96d29_31704cuda3std3__45__cpo5beginE,(_ZN39_INTERNAL_7b6c1c73_4_k_cu_67b96d29_31704cuda3std3__441_GLOBAL__N__7b6c1c73_4_k_cu_67b96d29_31706ignoreE - _ZN39_INTERNAL_7b6c1c73_4_k_cu_67b96d29_31704cuda3std3__45__cpo5beginE)
_ZN39_INTERNAL_7b6c1c73_4_k_cu_67b96d29_31704cuda3std3__45__cpo5beginE:
	.zero		1
	.type		_ZN39_INTERNAL_7b6c1c73_4_k_cu_67b96d29_31704cuda3std3__441_GLOBAL__N__7b6c1c73_4_k_cu_67b96d29_31706ignoreE,@object
	.size		_ZN39_INTERNAL_7b6c1c73_4_k_cu_67b96d29_31704cuda3std3__441_GLOBAL__N__7b6c1c73_4_k_cu_67b96d29_31706ignoreE,(_ZN39_INTERNAL_7b6c1c73_4_k_cu_67b96d29_31704cute7productE - _ZN39_INTERNAL_7b6c1c73_4_k_cu_67b96d29_31704cuda3std3__441_GLOBAL__N__7b6c1c73_4_k_cu_67b96d29_31706ignoreE)
_ZN39_INTERNAL_7b6c1c73_4_k_cu_67b96d29_31704cuda3std3__441_GLOBAL__N__7b6c1c73_4_k_cu_67b96d29_31706ignoreE:
	.zero		1
	.type		_ZN39_INTERNAL_7b6c1c73_4_k_cu_67b96d29_31704cute7productE,@object
	.size		_ZN39_INTERNAL_7b6c1c73_4_k_cu_67b96d29_31704cute7productE,(_ZN39_INTERNAL_7b6c1c73_4_k_cu_67b96d29_31704cuda3std3__45__cpo3endE - _ZN39_INTERNAL_7b6c1c73_4_k_cu_67b96d29_31704cute7productE)
_ZN39_INTERNAL_7b6c1c73_4_k_cu_67b96d29_31704cute7productE:
	.zero		1
	.type		_ZN39_INTERNAL_7b6c1c73_4_k_cu_67b96d29_31704cuda3std3__45__cpo3endE,@object
	.size		_ZN39_INTERNAL_7b6c1c73_4_k_cu_67b96d29_31704cuda3std3__45__cpo3endE,(_ZN39_INTERNAL_7b6c1c73_4_k_cu_67b96d29_31704cuda3std3__419piecewise_constructE - _ZN39_INTERNAL_7b6c1c73_4_k_cu_67b96d29_31704cuda3std3__45__cpo3endE)
_ZN39_INTERNAL_7b6c1c73_4_k_cu_67b96d29_31704cuda3std3__45__cpo3endE:
	.zero		1
	.type		_ZN39_INTERNAL_7b6c1c73_4_k_cu_67b96d29_31704cuda3std3__419piecewise_constructE,@object
	.size		_ZN39_INTERNAL_7b6c1c73_4_k_cu_67b96d29_31704cuda3std3__419piecewise_constructE,(_ZN39_INTERNAL_7b6c1c73_4_k_cu_67b96d29_31704cuda3std3__45__cpo4cendE - _ZN39_INTERNAL_7b6c1c73_4_k_cu_67b96d29_31704cuda3std3__419piecewise_constructE)
_ZN39_INTERNAL_7b6c1c73_4_k_cu_67b96d29_31704cuda3std3__419piecewise_constructE:
	.zero		1
	.type		_ZN39_INTERNAL_7b6c1c73_4_k_cu_67b96d29_31704cuda3std3__45__cpo4cendE,@object
	.size		_ZN39_INTERNAL_7b6c1c73_4_k_cu_67b96d29_31704cuda3std3__45__cpo4cendE,(_ZN39_INTERNAL_7b6c1c73_4_k_cu_67b96d29_31704cuda3std6ranges3__45__cpo4swapE - _ZN39_INTERNAL_7b6c1c73_4_k_cu_67b96d29_31704cuda3std3__45__cpo4cendE)
_ZN39_INTERNAL_7b6c1c73_4_k_cu_67b96d29_31704cuda3std3__45__cpo4cendE:
	.zero		1
	.type		_ZN39_INTERNAL_7b6c1c73_4_k_cu_67b96d29_31704cuda3std6ranges3__45__cpo4swapE,@object
	.size		_ZN39_INTERNAL_7b6c1c73_4_k_cu_67b96d29_31704cuda3std6ranges3__45__cpo4swapE,(.L_8 - _ZN39_INTERNAL_7b6c1c73_4_k_cu_67b96d29_31704cuda3std6ranges3__45__cpo4swapE)
_ZN39_INTERNAL_7b6c1c73_4_k_cu_67b96d29_31704cuda3std6ranges3__45__cpo4swapE:
	.zero		1
.L_8:


//--------------------- .nv.constant0._ZN7cutlass13device_kernelINS_4gemm6kernel13GemmUniversalIN4cute5tupleIJiiiiEEENS1_10collective13CollectiveMmaINS1_34MainloopSm90TmaGmmaWarpSpecializedILi5ENS5_IJNS4_1CILi1EEENSA_ILi2EEESB_EEENS1_32KernelTmaWarpSpecializedPingpongEEENS5_IJNSA_ILi64EEESG_NSA_ILi128EEEEEENS_10bfloat16_tENS5_IJlSB_lEEESJ_SK_NS4_8TiledMMAINS4_8MMA_AtomIJNS4_4SM904GMMA27MMA_64x64x16_F32BF16BF16_SSILNSO_5MajorE0ELSQ_0ELNSO_7ScaleInE1ELSR_1EEEEEENS4_6LayoutINS5_IJSB_SB_SB_EEENS5_IJNSA_ILi0EEESW_SW_EEEEENS5_IJNS4_10UnderscoreESZ_SZ_EEEEENS4_23SM90_TMA_LOAD_MULTICASTENS4_14ComposedLayoutINS4_7SwizzleILi3ELi4ELi3EEENS4_18smem_ptr_flag_bitsILi16EEENSU_INS5_IJNSA_ILi8EEESG_EEENS5_IJSG_SB_EEEEEEEvNS4_8identityENS4_13SM90_TMA_LOADES1C_vS1D_EENS_8epilogue10collective6detail29Sm90TmaWarpSpecializedAdapterINS1H_15DefaultEpilogueISJ_SK_SK_NS1G_6thread17LinearCombinationISJ_Li1EffLNS1L_9ScaleType4KindE0ELNS_15FloatRoundStyleE2ESJ_EENS1_15EpilogueDefaultEEEEEvvEEEEvNT_6ParamsE --------------------------
	.section	.nv.constant0._ZN7cutlass13device_kernelINS_4gemm6kernel13GemmUniversalIN4cute5tupleIJiiiiEEENS1_10collective13CollectiveMmaINS1_34MainloopSm90TmaGmmaWarpSpecializedILi5ENS5_IJNS4_1CILi1EEENSA_ILi2EEESB_EEENS1_32KernelTmaWarpSpecializedPingpongEEENS5_IJNSA_ILi64EEESG_NSA_ILi128EEEEEENS_10bfloat16_tENS5_IJlSB_lEEESJ_SK_NS4_8TiledMMAINS4_8MMA_AtomIJNS4_4SM904GMMA27MMA_64x64x16_F32BF16BF16_SSILNSO_5MajorE0ELSQ_0ELNSO_7ScaleInE1ELSR_1EEEEEENS4_6LayoutINS5_IJSB_SB_SB_EEENS5_IJNSA_ILi0EEESW_SW_EEEEENS5_IJNS4_10UnderscoreESZ_SZ_EEEEENS4_23SM90_TMA_LOAD_MULTICASTENS4_14ComposedLayoutINS4_7SwizzleILi3ELi4ELi3EEENS4_18smem_ptr_flag_bitsILi16EEENSU_INS5_IJNSA_ILi8EEESG_EEENS5_IJSG_SB_EEEEEEEvNS4_8identityENS4_13SM90_TMA_LOADES1C_vS1D_EENS_8epilogue10collective6detail29Sm90TmaWarpSpecializedAdapterINS1H_15DefaultEpilogueISJ_SK_SK_NS1G_6thread17LinearCombinationISJ_Li1EffLNS1L_9ScaleType4KindE0ELNS_15FloatRoundStyleE2ESJ_EENS1_15EpilogueDefaultEEEEEvvEEEEvNT_6ParamsE,"a",@progbits
	.sectionflags	@""
	.align	4
.nv.constant0._ZN7cutlass13device_kernelINS_4gemm6kernel13GemmUniversalIN4cute5tupleIJiiiiEEENS1_10collective13CollectiveMmaINS1_34MainloopSm90TmaGmmaWarpSpecializedILi5ENS5_IJNS4_1CILi1EEENSA_ILi2EEESB_EEENS1_32KernelTmaWarpSpecializedPingpongEEENS5_IJNSA_ILi64EEESG_NSA_ILi128EEEEEENS_10bfloat16_tENS5_IJlSB_lEEESJ_SK_NS4_8TiledMMAINS4_8MMA_AtomIJNS4_4SM904GMMA27MMA_64x64x16_F32BF16BF16_SSILNSO_5MajorE0ELSQ_0ELNSO_7ScaleInE1ELSR_1EEEEEENS4_6LayoutINS5_IJSB_SB_SB_EEENS5_IJNSA_ILi0EEESW_SW_EEEEENS5_IJNS4_10UnderscoreESZ_SZ_EEEEENS4_23SM90_TMA_LOAD_MULTICASTENS4_14ComposedLayoutINS4_7SwizzleILi3ELi4ELi3EEENS4_18smem_ptr_flag_bitsILi16EEENSU_INS5_IJNSA_ILi8EEESG_EEENS5_IJSG_SB_EEEEEEEvNS4_8identityENS4_13SM90_TMA_LOADES1C_vS1D_EENS_8epilogue10collective6detail29Sm90TmaWarpSpecializedAdapterINS1H_15DefaultEpilogueISJ_SK_SK_NS1G_6thread17LinearCombinationISJ_Li1EffLNS1L_9ScaleType4KindE0ELNS_15FloatRoundStyleE2ESJ_EENS1_15EpilogueDefaultEEEEEvvEEEEvNT_6ParamsE:
	.zero		1664


//--------------------- SYMBOLS --------------------------

	.type		.nv.reservedSmem.offset0,@object
	.size		.nv.reservedSmem.offset0,0x4
	.type		__assertfail,@function
